//
// Generated by NVIDIA NVVM Compiler
//
// Compiler Build ID: CL-36424714
// Cuda compilation tools, release 13.0, V13.0.88
// Based on NVVM 20.0.0
//

.version 9.0
.target sm_100
.address_size 64

	// .globl	_Z15sgemm_kernel_v4ILi128ELi128ELi8ELi8ELi8EEvPfS0_S0_iiiff
// _ZZ15sgemm_kernel_v4ILi128ELi128ELi8ELi8ELi8EEvPfS0_S0_iiiffE2As has been demoted
// _ZZ15sgemm_kernel_v4ILi128ELi128ELi8ELi8ELi8EEvPfS0_S0_iiiffE2Bs has been demoted

.visible .entry _Z15sgemm_kernel_v4ILi128ELi128ELi8ELi8ELi8EEvPfS0_S0_iiiff(
	.param .u64 .ptr .align 1 _Z15sgemm_kernel_v4ILi128ELi128ELi8ELi8ELi8EEvPfS0_S0_iiiff_param_0,
	.param .u64 .ptr .align 1 _Z15sgemm_kernel_v4ILi128ELi128ELi8ELi8ELi8EEvPfS0_S0_iiiff_param_1,
	.param .u64 .ptr .align 1 _Z15sgemm_kernel_v4ILi128ELi128ELi8ELi8ELi8EEvPfS0_S0_iiiff_param_2,
	.param .u32 _Z15sgemm_kernel_v4ILi128ELi128ELi8ELi8ELi8EEvPfS0_S0_iiiff_param_3,
	.param .u32 _Z15sgemm_kernel_v4ILi128ELi128ELi8ELi8ELi8EEvPfS0_S0_iiiff_param_4,
	.param .u32 _Z15sgemm_kernel_v4ILi128ELi128ELi8ELi8ELi8EEvPfS0_S0_iiiff_param_5,
	.param .f32 _Z15sgemm_kernel_v4ILi128ELi128ELi8ELi8ELi8EEvPfS0_S0_iiiff_param_6,
	.param .f32 _Z15sgemm_kernel_v4ILi128ELi128ELi8ELi8ELi8EEvPfS0_S0_iiiff_param_7
)
{
	.reg .pred 	%p<4>;
	.reg .b32 	%r<113>;
	.reg .b32 	%f<1095>;
	.reg .b64 	%rd<90>;
	// demoted variable
	.shared .align 4 .b8 _ZZ15sgemm_kernel_v4ILi128ELi128ELi8ELi8ELi8EEvPfS0_S0_iiiffE2As[8192];
	// demoted variable
	.shared .align 4 .b8 _ZZ15sgemm_kernel_v4ILi128ELi128ELi8ELi8ELi8EEvPfS0_S0_iiiffE2Bs[8192];
	ld.param.u64 	%rd6, [_Z15sgemm_kernel_v4ILi128ELi128ELi8ELi8ELi8EEvPfS0_S0_iiiff_param_0];
	ld.param.u64 	%rd4, [_Z15sgemm_kernel_v4ILi128ELi128ELi8ELi8ELi8EEvPfS0_S0_iiiff_param_1];
	ld.param.u32 	%r9, [_Z15sgemm_kernel_v4ILi128ELi128ELi8ELi8ELi8EEvPfS0_S0_iiiff_param_4];
	ld.param.u32 	%r10, [_Z15sgemm_kernel_v4ILi128ELi128ELi8ELi8ELi8EEvPfS0_S0_iiiff_param_5];
	cvta.to.global.u64 	%rd7, %rd6;
	cvta.to.global.u64 	%rd8, %rd4;
	mov.u32 	%r13, %ctaid.x;
	mov.u32 	%r14, %ctaid.y;
	mov.u32 	%r15, %tid.x;
	shr.u32 	%r16, %r15, 1;
	mul.lo.s32 	%r17, %r14, %r10;
	shl.b32 	%r18, %r17, 7;
	cvt.s64.s32 	%rd9, %r18;
	shl.b32 	%r19, %r13, 7;
	mul.wide.u32 	%rd10, %r19, 4;
	add.s64 	%rd11, %rd8, %rd10;
	shl.b32 	%r20, %r15, 2;
	and.b32  	%r21, %r20, 4;
	shr.u32 	%r22, %r15, 5;
	and.b32  	%r23, %r20, 124;
	mad.lo.s32 	%r24, %r10, %r16, %r21;
	cvt.s64.s32 	%rd12, %r24;
	add.s64 	%rd13, %rd9, %rd12;
	shl.b64 	%rd14, %rd13, 2;
	add.s64 	%rd15, %rd14, %rd7;
	ld.global.v4.f32 	{%f1075, %f1076, %f1077, %f1078}, [%rd15];
	shl.b32 	%r25, %r16, 2;
	shl.b32 	%r26, %r15, 11;
	and.b32  	%r27, %r26, 2048;
	or.b32  	%r28, %r27, %r25;
	mov.u32 	%r29, _ZZ15sgemm_kernel_v4ILi128ELi128ELi8ELi8ELi8EEvPfS0_S0_iiiffE2As;
	add.s32 	%r30, %r29, %r28;
	st.shared.f32 	[%r30], %f1075;
	st.shared.f32 	[%r30+512], %f1076;
	st.shared.f32 	[%r30+1024], %f1077;
	st.shared.f32 	[%r30+1536], %f1078;
	shl.b32 	%r31, %r15, 4;
	and.b32  	%r32, %r31, 496;
	shl.b32 	%r33, %r22, 9;
	or.b32  	%r34, %r33, %r32;
	mov.u32 	%r35, _ZZ15sgemm_kernel_v4ILi128ELi128ELi8ELi8ELi8EEvPfS0_S0_iiiffE2Bs;
	add.s32 	%r36, %r35, %r34;
	mad.lo.s32 	%r37, %r9, %r22, %r23;
	mul.wide.s32 	%rd16, %r37, 4;
	add.s64 	%rd17, %rd11, %rd16;
	ld.global.v4.f32 	{%f321, %f322, %f323, %f324}, [%rd17];
	st.shared.v4.f32 	[%r36], {%f321, %f322, %f323, %f324};
	bar.sync 	0;
	shl.b32 	%r38, %r15, 1;
	and.b32  	%r39, %r38, 2016;
	add.s32 	%r40, %r29, %r39;
	ld.shared.v4.f32 	{%f1054, %f1053, %f1052, %f1051}, [%r40];
	ld.shared.v4.f32 	{%f1050, %f1049, %f1048, %f1047}, [%r40+16];
	shl.b32 	%r41, %r15, 5;
	and.b32  	%r42, %r41, 480;
	add.s32 	%r43, %r35, %r42;
	ld.shared.v4.f32 	{%f1062, %f1061, %f1060, %f1059}, [%r43];
	ld.shared.v4.f32 	{%f1058, %f1057, %f1056, %f1055}, [%r43+16];
	add.s64 	%rd89, %rd15, 32;
	add.s32 	%r44, %r22, 8;
	mad.lo.s32 	%r109, %r9, %r44, %r23;
	mov.b32 	%r111, 0;
	mov.b32 	%r112, 1;
	mov.f32 	%f983, 0f00000000;
	mov.f32 	%f984, %f983;
	mov.f32 	%f985, %f983;
	mov.f32 	%f986, %f983;
	mov.f32 	%f987, %f983;
	mov.f32 	%f988, %f983;
	mov.f32 	%f989, %f983;
	mov.f32 	%f990, %f983;
	mov.f32 	%f991, %f983;
	mov.f32 	%f992, %f983;
	mov.f32 	%f993, %f983;
	mov.f32 	%f994, %f983;
	mov.f32 	%f995, %f983;
	mov.f32 	%f996, %f983;
	mov.f32 	%f997, %f983;
	mov.f32 	%f998, %f983;
	mov.f32 	%f999, %f983;
	mov.f32 	%f1000, %f983;
	mov.f32 	%f1001, %f983;
	mov.f32 	%f1002, %f983;
	mov.f32 	%f1003, %f983;
	mov.f32 	%f1004, %f983;
	mov.f32 	%f1005, %f983;
	mov.f32 	%f1006, %f983;
	mov.f32 	%f1007, %f983;
	mov.f32 	%f1008, %f983;
	mov.f32 	%f1009, %f983;
	mov.f32 	%f1010, %f983;
	mov.f32 	%f1011, %f983;
	mov.f32 	%f1012, %f983;
	mov.f32 	%f1013, %f983;
	mov.f32 	%f1014, %f983;
	mov.f32 	%f1015, %f983;
	mov.f32 	%f1016, %f983;
	mov.f32 	%f1017, %f983;
	mov.f32 	%f1018, %f983;
	mov.f32 	%f1019, %f983;
	mov.f32 	%f1020, %f983;
	mov.f32 	%f1021, %f983;
	mov.f32 	%f1022, %f983;
	mov.f32 	%f1023, %f983;
	mov.f32 	%f1024, %f983;
	mov.f32 	%f1025, %f983;
	mov.f32 	%f1026, %f983;
	mov.f32 	%f1027, %f983;
	mov.f32 	%f1028, %f983;
	mov.f32 	%f1029, %f983;
	mov.f32 	%f1030, %f983;
	mov.f32 	%f1031, %f983;
	mov.f32 	%f1032, %f983;
	mov.f32 	%f1033, %f983;
	mov.f32 	%f1034, %f983;
	mov.f32 	%f1035, %f983;
	mov.f32 	%f1036, %f983;
	mov.f32 	%f1037, %f983;
	mov.f32 	%f1038, %f983;
	mov.f32 	%f1039, %f983;
	mov.f32 	%f1040, %f983;
	mov.f32 	%f1041, %f983;
	mov.f32 	%f1042, %f983;
	mov.f32 	%f1043, %f983;
	mov.f32 	%f1044, %f983;
	mov.f32 	%f1045, %f983;
	mov.f32 	%f1046, %f983;
$L__BB0_1:
	ld.param.u32 	%r106, [_Z15sgemm_kernel_v4ILi128ELi128ELi8ELi8ELi8EEvPfS0_S0_iiiff_param_5];
	add.s32 	%r111, %r111, 8;
	setp.ge.s32 	%p1, %r111, %r106;
	@%p1 bra 	$L__BB0_3;
	ld.param.u64 	%rd87, [_Z15sgemm_kernel_v4ILi128ELi128ELi8ELi8ELi8EEvPfS0_S0_iiiff_param_1];
	ld.global.v4.f32 	{%f1075, %f1076, %f1077, %f1078}, [%rd89];
	cvta.to.global.u64 	%rd18, %rd87;
	mov.u32 	%r45, %ctaid.x;
	shl.b32 	%r46, %r45, 7;
	mul.wide.u32 	%rd19, %r46, 4;
	add.s64 	%rd20, %rd18, %rd19;
	mul.wide.s32 	%rd21, %r109, 4;
	add.s64 	%rd22, %rd20, %rd21;
	ld.global.v4.f32 	{%f1074, %f1073, %f1072, %f1071}, [%rd22];
$L__BB0_3:
	ld.param.u32 	%r107, [_Z15sgemm_kernel_v4ILi128ELi128ELi8ELi8ELi8EEvPfS0_S0_iiiff_param_5];
	setp.ge.s32 	%p2, %r111, %r107;
	shl.b32 	%r47, %r112, 12;
	xor.b32  	%r48, %r47, 4096;
	mov.u32 	%r49, _ZZ15sgemm_kernel_v4ILi128ELi128ELi8ELi8ELi8EEvPfS0_S0_iiiffE2As;
	add.s32 	%r50, %r49, %r48;
	mov.u32 	%r51, _ZZ15sgemm_kernel_v4ILi128ELi128ELi8ELi8ELi8EEvPfS0_S0_iiiffE2Bs;
	add.s32 	%r52, %r51, %r48;
	mov.u32 	%r53, %tid.x;
	shl.b32 	%r54, %r53, 1;
	and.b32  	%r55, %r54, 2016;
	add.s32 	%r56, %r50, %r55;
	ld.shared.v4.f32 	{%f325, %f326, %f327, %f328}, [%r56+512];
	ld.shared.v4.f32 	{%f329, %f330, %f331, %f332}, [%r56+528];
	shl.b32 	%r57, %r53, 5;
	and.b32  	%r58, %r57, 480;
	add.s32 	%r59, %r52, %r58;
	ld.shared.v4.f32 	{%f333, %f334, %f335, %f336}, [%r59+512];
	ld.shared.v4.f32 	{%f337, %f338, %f339, %f340}, [%r59+528];
	fma.rn.f32 	%f341, %f1054, %f1062, %f1046;
	fma.rn.f32 	%f342, %f1054, %f1061, %f1045;
	fma.rn.f32 	%f343, %f1054, %f1060, %f1044;
	fma.rn.f32 	%f344, %f1054, %f1059, %f1043;
	fma.rn.f32 	%f345, %f1054, %f1058, %f1042;
	fma.rn.f32 	%f346, %f1054, %f1057, %f1041;
	fma.rn.f32 	%f347, %f1054, %f1056, %f1040;
	fma.rn.f32 	%f348, %f1054, %f1055, %f1039;
	fma.rn.f32 	%f349, %f1053, %f1062, %f1038;
	fma.rn.f32 	%f350, %f1053, %f1061, %f1037;
	fma.rn.f32 	%f351, %f1053, %f1060, %f1036;
	fma.rn.f32 	%f352, %f1053, %f1059, %f1035;
	fma.rn.f32 	%f353, %f1053, %f1058, %f1034;
	fma.rn.f32 	%f354, %f1053, %f1057, %f1033;
	fma.rn.f32 	%f355, %f1053, %f1056, %f1032;
	fma.rn.f32 	%f356, %f1053, %f1055, %f1031;
	fma.rn.f32 	%f357, %f1052, %f1062, %f1030;
	fma.rn.f32 	%f358, %f1052, %f1061, %f1029;
	fma.rn.f32 	%f359, %f1052, %f1060, %f1028;
	fma.rn.f32 	%f360, %f1052, %f1059, %f1027;
	fma.rn.f32 	%f361, %f1052, %f1058, %f1026;
	fma.rn.f32 	%f362, %f1052, %f1057, %f1025;
	fma.rn.f32 	%f363, %f1052, %f1056, %f1024;
	fma.rn.f32 	%f364, %f1052, %f1055, %f1023;
	fma.rn.f32 	%f365, %f1051, %f1062, %f1022;
	fma.rn.f32 	%f366, %f1051, %f1061, %f1021;
	fma.rn.f32 	%f367, %f1051, %f1060, %f1020;
	fma.rn.f32 	%f368, %f1051, %f1059, %f1019;
	fma.rn.f32 	%f369, %f1051, %f1058, %f1018;
	fma.rn.f32 	%f370, %f1051, %f1057, %f1017;
	fma.rn.f32 	%f371, %f1051, %f1056, %f1016;
	fma.rn.f32 	%f372, %f1051, %f1055, %f1015;
	fma.rn.f32 	%f373, %f1050, %f1062, %f1014;
	fma.rn.f32 	%f374, %f1050, %f1061, %f1013;
	fma.rn.f32 	%f375, %f1050, %f1060, %f1012;
	fma.rn.f32 	%f376, %f1050, %f1059, %f1011;
	fma.rn.f32 	%f377, %f1050, %f1058, %f1010;
	fma.rn.f32 	%f378, %f1050, %f1057, %f1009;
	fma.rn.f32 	%f379, %f1050, %f1056, %f1008;
	fma.rn.f32 	%f380, %f1050, %f1055, %f1007;
	fma.rn.f32 	%f381, %f1049, %f1062, %f1006;
	fma.rn.f32 	%f382, %f1049, %f1061, %f1005;
	fma.rn.f32 	%f383, %f1049, %f1060, %f1004;
	fma.rn.f32 	%f384, %f1049, %f1059, %f1003;
	fma.rn.f32 	%f385, %f1049, %f1058, %f1002;
	fma.rn.f32 	%f386, %f1049, %f1057, %f1001;
	fma.rn.f32 	%f387, %f1049, %f1056, %f1000;
	fma.rn.f32 	%f388, %f1049, %f1055, %f999;
	fma.rn.f32 	%f389, %f1048, %f1062, %f998;
	fma.rn.f32 	%f390, %f1048, %f1061, %f997;
	fma.rn.f32 	%f391, %f1048, %f1060, %f996;
	fma.rn.f32 	%f392, %f1048, %f1059, %f995;
	fma.rn.f32 	%f393, %f1048, %f1058, %f994;
	fma.rn.f32 	%f394, %f1048, %f1057, %f993;
	fma.rn.f32 	%f395, %f1048, %f1056, %f992;
	fma.rn.f32 	%f396, %f1048, %f1055, %f991;
	fma.rn.f32 	%f397, %f1047, %f1062, %f990;
	fma.rn.f32 	%f398, %f1047, %f1061, %f989;
	fma.rn.f32 	%f399, %f1047, %f1060, %f988;
	fma.rn.f32 	%f400, %f1047, %f1059, %f987;
	fma.rn.f32 	%f401, %f1047, %f1058, %f986;
	fma.rn.f32 	%f402, %f1047, %f1057, %f985;
	fma.rn.f32 	%f403, %f1047, %f1056, %f984;
	fma.rn.f32 	%f404, %f1047, %f1055, %f983;
	ld.shared.v4.f32 	{%f405, %f406, %f407, %f408}, [%r56+1024];
	ld.shared.v4.f32 	{%f409, %f410, %f411, %f412}, [%r56+1040];
	ld.shared.v4.f32 	{%f413, %f414, %f415, %f416}, [%r59+1024];
	ld.shared.v4.f32 	{%f417, %f418, %f419, %f420}, [%r59+1040];
	fma.rn.f32 	%f421, %f325, %f333, %f341;
	fma.rn.f32 	%f422, %f325, %f334, %f342;
	fma.rn.f32 	%f423, %f325, %f335, %f343;
	fma.rn.f32 	%f424, %f325, %f336, %f344;
	fma.rn.f32 	%f425, %f325, %f337, %f345;
	fma.rn.f32 	%f426, %f325, %f338, %f346;
	fma.rn.f32 	%f427, %f325, %f339, %f347;
	fma.rn.f32 	%f428, %f325, %f340, %f348;
	fma.rn.f32 	%f429, %f326, %f333, %f349;
	fma.rn.f32 	%f430, %f326, %f334, %f350;
	fma.rn.f32 	%f431, %f326, %f335, %f351;
	fma.rn.f32 	%f432, %f326, %f336, %f352;
	fma.rn.f32 	%f433, %f326, %f337, %f353;
	fma.rn.f32 	%f434, %f326, %f338, %f354;
	fma.rn.f32 	%f435, %f326, %f339, %f355;
	fma.rn.f32 	%f436, %f326, %f340, %f356;
	fma.rn.f32 	%f437, %f327, %f333, %f357;
	fma.rn.f32 	%f438, %f327, %f334, %f358;
	fma.rn.f32 	%f439, %f327, %f335, %f359;
	fma.rn.f32 	%f440, %f327, %f336, %f360;
	fma.rn.f32 	%f441, %f327, %f337, %f361;
	fma.rn.f32 	%f442, %f327, %f338, %f362;
	fma.rn.f32 	%f443, %f327, %f339, %f363;
	fma.rn.f32 	%f444, %f327, %f340, %f364;
	fma.rn.f32 	%f445, %f328, %f333, %f365;
	fma.rn.f32 	%f446, %f328, %f334, %f366;
	fma.rn.f32 	%f447, %f328, %f335, %f367;
	fma.rn.f32 	%f448, %f328, %f336, %f368;
	fma.rn.f32 	%f449, %f328, %f337, %f369;
	fma.rn.f32 	%f450, %f328, %f338, %f370;
	fma.rn.f32 	%f451, %f328, %f339, %f371;
	fma.rn.f32 	%f452, %f328, %f340, %f372;
	fma.rn.f32 	%f453, %f329, %f333, %f373;
	fma.rn.f32 	%f454, %f329, %f334, %f374;
	fma.rn.f32 	%f455, %f329, %f335, %f375;
	fma.rn.f32 	%f456, %f329, %f336, %f376;
	fma.rn.f32 	%f457, %f329, %f337, %f377;
	fma.rn.f32 	%f458, %f329, %f338, %f378;
	fma.rn.f32 	%f459, %f329, %f339, %f379;
	fma.rn.f32 	%f460, %f329, %f340, %f380;
	fma.rn.f32 	%f461, %f330, %f333, %f381;
	fma.rn.f32 	%f462, %f330, %f334, %f382;
	fma.rn.f32 	%f463, %f330, %f335, %f383;
	fma.rn.f32 	%f464, %f330, %f336, %f384;
	fma.rn.f32 	%f465, %f330, %f337, %f385;
	fma.rn.f32 	%f466, %f330, %f338, %f386;
	fma.rn.f32 	%f467, %f330, %f339, %f387;
	fma.rn.f32 	%f468, %f330, %f340, %f388;
	fma.rn.f32 	%f469, %f331, %f333, %f389;
	fma.rn.f32 	%f470, %f331, %f334, %f390;
	fma.rn.f32 	%f471, %f331, %f335, %f391;
	fma.rn.f32 	%f472, %f331, %f336, %f392;
	fma.rn.f32 	%f473, %f331, %f337, %f393;
	fma.rn.f32 	%f474, %f331, %f338, %f394;
	fma.rn.f32 	%f475, %f331, %f339, %f395;
	fma.rn.f32 	%f476, %f331, %f340, %f396;
	fma.rn.f32 	%f477, %f332, %f333, %f397;
	fma.rn.f32 	%f478, %f332, %f334, %f398;
	fma.rn.f32 	%f479, %f332, %f335, %f399;
	fma.rn.f32 	%f480, %f332, %f336, %f400;
	fma.rn.f32 	%f481, %f332, %f337, %f401;
	fma.rn.f32 	%f482, %f332, %f338, %f402;
	fma.rn.f32 	%f483, %f332, %f339, %f403;
	fma.rn.f32 	%f484, %f332, %f340, %f404;
	ld.shared.v4.f32 	{%f485, %f486, %f487, %f488}, [%r56+1536];
	ld.shared.v4.f32 	{%f489, %f490, %f491, %f492}, [%r56+1552];
	ld.shared.v4.f32 	{%f493, %f494, %f495, %f496}, [%r59+1536];
	ld.shared.v4.f32 	{%f497, %f498, %f499, %f500}, [%r59+1552];
	fma.rn.f32 	%f501, %f405, %f413, %f421;
	fma.rn.f32 	%f502, %f405, %f414, %f422;
	fma.rn.f32 	%f503, %f405, %f415, %f423;
	fma.rn.f32 	%f504, %f405, %f416, %f424;
	fma.rn.f32 	%f505, %f405, %f417, %f425;
	fma.rn.f32 	%f506, %f405, %f418, %f426;
	fma.rn.f32 	%f507, %f405, %f419, %f427;
	fma.rn.f32 	%f508, %f405, %f420, %f428;
	fma.rn.f32 	%f509, %f406, %f413, %f429;
	fma.rn.f32 	%f510, %f406, %f414, %f430;
	fma.rn.f32 	%f511, %f406, %f415, %f431;
	fma.rn.f32 	%f512, %f406, %f416, %f432;
	fma.rn.f32 	%f513, %f406, %f417, %f433;
	fma.rn.f32 	%f514, %f406, %f418, %f434;
	fma.rn.f32 	%f515, %f406, %f419, %f435;
	fma.rn.f32 	%f516, %f406, %f420, %f436;
	fma.rn.f32 	%f517, %f407, %f413, %f437;
	fma.rn.f32 	%f518, %f407, %f414, %f438;
	fma.rn.f32 	%f519, %f407, %f415, %f439;
	fma.rn.f32 	%f520, %f407, %f416, %f440;
	fma.rn.f32 	%f521, %f407, %f417, %f441;
	fma.rn.f32 	%f522, %f407, %f418, %f442;
	fma.rn.f32 	%f523, %f407, %f419, %f443;
	fma.rn.f32 	%f524, %f407, %f420, %f444;
	fma.rn.f32 	%f525, %f408, %f413, %f445;
	fma.rn.f32 	%f526, %f408, %f414, %f446;
	fma.rn.f32 	%f527, %f408, %f415, %f447;
	fma.rn.f32 	%f528, %f408, %f416, %f448;
	fma.rn.f32 	%f529, %f408, %f417, %f449;
	fma.rn.f32 	%f530, %f408, %f418, %f450;
	fma.rn.f32 	%f531, %f408, %f419, %f451;
	fma.rn.f32 	%f532, %f408, %f420, %f452;
	fma.rn.f32 	%f533, %f409, %f413, %f453;
	fma.rn.f32 	%f534, %f409, %f414, %f454;
	fma.rn.f32 	%f535, %f409, %f415, %f455;
	fma.rn.f32 	%f536, %f409, %f416, %f456;
	fma.rn.f32 	%f537, %f409, %f417, %f457;
	fma.rn.f32 	%f538, %f409, %f418, %f458;
	fma.rn.f32 	%f539, %f409, %f419, %f459;
	fma.rn.f32 	%f540, %f409, %f420, %f460;
	fma.rn.f32 	%f541, %f410, %f413, %f461;
	fma.rn.f32 	%f542, %f410, %f414, %f462;
	fma.rn.f32 	%f543, %f410, %f415, %f463;
	fma.rn.f32 	%f544, %f410, %f416, %f464;
	fma.rn.f32 	%f545, %f410, %f417, %f465;
	fma.rn.f32 	%f546, %f410, %f418, %f466;
	fma.rn.f32 	%f547, %f410, %f419, %f467;
	fma.rn.f32 	%f548, %f410, %f420, %f468;
	fma.rn.f32 	%f549, %f411, %f413, %f469;
	fma.rn.f32 	%f550, %f411, %f414, %f470;
	fma.rn.f32 	%f551, %f411, %f415, %f471;
	fma.rn.f32 	%f552, %f411, %f416, %f472;
	fma.rn.f32 	%f553, %f411, %f417, %f473;
	fma.rn.f32 	%f554, %f411, %f418, %f474;
	fma.rn.f32 	%f555, %f411, %f419, %f475;
	fma.rn.f32 	%f556, %f411, %f420, %f476;
	fma.rn.f32 	%f557, %f412, %f413, %f477;
	fma.rn.f32 	%f558, %f412, %f414, %f478;
	fma.rn.f32 	%f559, %f412, %f415, %f479;
	fma.rn.f32 	%f560, %f412, %f416, %f480;
	fma.rn.f32 	%f561, %f412, %f417, %f481;
	fma.rn.f32 	%f562, %f412, %f418, %f482;
	fma.rn.f32 	%f563, %f412, %f419, %f483;
	fma.rn.f32 	%f564, %f412, %f420, %f484;
	ld.shared.v4.f32 	{%f565, %f566, %f567, %f568}, [%r56+2048];
	ld.shared.v4.f32 	{%f569, %f570, %f571, %f572}, [%r56+2064];
	ld.shared.v4.f32 	{%f573, %f574, %f575, %f576}, [%r59+2048];
	ld.shared.v4.f32 	{%f577, %f578, %f579, %f580}, [%r59+2064];
	fma.rn.f32 	%f581, %f485, %f493, %f501;
	fma.rn.f32 	%f582, %f485, %f494, %f502;
	fma.rn.f32 	%f583, %f485, %f495, %f503;
	fma.rn.f32 	%f584, %f485, %f496, %f504;
	fma.rn.f32 	%f585, %f485, %f497, %f505;
	fma.rn.f32 	%f586, %f485, %f498, %f506;
	fma.rn.f32 	%f587, %f485, %f499, %f507;
	fma.rn.f32 	%f588, %f485, %f500, %f508;
	fma.rn.f32 	%f589, %f486, %f493, %f509;
	fma.rn.f32 	%f590, %f486, %f494, %f510;
	fma.rn.f32 	%f591, %f486, %f495, %f511;
	fma.rn.f32 	%f592, %f486, %f496, %f512;
	fma.rn.f32 	%f593, %f486, %f497, %f513;
	fma.rn.f32 	%f594, %f486, %f498, %f514;
	fma.rn.f32 	%f595, %f486, %f499, %f515;
	fma.rn.f32 	%f596, %f486, %f500, %f516;
	fma.rn.f32 	%f597, %f487, %f493, %f517;
	fma.rn.f32 	%f598, %f487, %f494, %f518;
	fma.rn.f32 	%f599, %f487, %f495, %f519;
	fma.rn.f32 	%f600, %f487, %f496, %f520;
	fma.rn.f32 	%f601, %f487, %f497, %f521;
	fma.rn.f32 	%f602, %f487, %f498, %f522;
	fma.rn.f32 	%f603, %f487, %f499, %f523;
	fma.rn.f32 	%f604, %f487, %f500, %f524;
	fma.rn.f32 	%f605, %f488, %f493, %f525;
	fma.rn.f32 	%f606, %f488, %f494, %f526;
	fma.rn.f32 	%f607, %f488, %f495, %f527;
	fma.rn.f32 	%f608, %f488, %f496, %f528;
	fma.rn.f32 	%f609, %f488, %f497, %f529;
	fma.rn.f32 	%f610, %f488, %f498, %f530;
	fma.rn.f32 	%f611, %f488, %f499, %f531;
	fma.rn.f32 	%f612, %f488, %f500, %f532;
	fma.rn.f32 	%f613, %f489, %f493, %f533;
	fma.rn.f32 	%f614, %f489, %f494, %f534;
	fma.rn.f32 	%f615, %f489, %f495, %f535;
	fma.rn.f32 	%f616, %f489, %f496, %f536;
	fma.rn.f32 	%f617, %f489, %f497, %f537;
	fma.rn.f32 	%f618, %f489, %f498, %f538;
	fma.rn.f32 	%f619, %f489, %f499, %f539;
	fma.rn.f32 	%f620, %f489, %f500, %f540;
	fma.rn.f32 	%f621, %f490, %f493, %f541;
	fma.rn.f32 	%f622, %f490, %f494, %f542;
	fma.rn.f32 	%f623, %f490, %f495, %f543;
	fma.rn.f32 	%f624, %f490, %f496, %f544;
	fma.rn.f32 	%f625, %f490, %f497, %f545;
	fma.rn.f32 	%f626, %f490, %f498, %f546;
	fma.rn.f32 	%f627, %f490, %f499, %f547;
	fma.rn.f32 	%f628, %f490, %f500, %f548;
	fma.rn.f32 	%f629, %f491, %f493, %f549;
	fma.rn.f32 	%f630, %f491, %f494, %f550;
	fma.rn.f32 	%f631, %f491, %f495, %f551;
	fma.rn.f32 	%f632, %f491, %f496, %f552;
	fma.rn.f32 	%f633, %f491, %f497, %f553;
	fma.rn.f32 	%f634, %f491, %f498, %f554;
	fma.rn.f32 	%f635, %f491, %f499, %f555;
	fma.rn.f32 	%f636, %f491, %f500, %f556;
	fma.rn.f32 	%f637, %f492, %f493, %f557;
	fma.rn.f32 	%f638, %f492, %f494, %f558;
	fma.rn.f32 	%f639, %f492, %f495, %f559;
	fma.rn.f32 	%f640, %f492, %f496, %f560;
	fma.rn.f32 	%f641, %f492, %f497, %f561;
	fma.rn.f32 	%f642, %f492, %f498, %f562;
	fma.rn.f32 	%f643, %f492, %f499, %f563;
	fma.rn.f32 	%f644, %f492, %f500, %f564;
	ld.shared.v4.f32 	{%f645, %f646, %f647, %f648}, [%r56+2560];
	ld.shared.v4.f32 	{%f649, %f650, %f651, %f652}, [%r56+2576];
	ld.shared.v4.f32 	{%f653, %f654, %f655, %f656}, [%r59+2560];
	ld.shared.v4.f32 	{%f657, %f658, %f659, %f660}, [%r59+2576];
	fma.rn.f32 	%f661, %f565, %f573, %f581;
	fma.rn.f32 	%f662, %f565, %f574, %f582;
	fma.rn.f32 	%f663, %f565, %f575, %f583;
	fma.rn.f32 	%f664, %f565, %f576, %f584;
	fma.rn.f32 	%f665, %f565, %f577, %f585;
	fma.rn.f32 	%f666, %f565, %f578, %f586;
	fma.rn.f32 	%f667, %f565, %f579, %f587;
	fma.rn.f32 	%f668, %f565, %f580, %f588;
	fma.rn.f32 	%f669, %f566, %f573, %f589;
	fma.rn.f32 	%f670, %f566, %f574, %f590;
	fma.rn.f32 	%f671, %f566, %f575, %f591;
	fma.rn.f32 	%f672, %f566, %f576, %f592;
	fma.rn.f32 	%f673, %f566, %f577, %f593;
	fma.rn.f32 	%f674, %f566, %f578, %f594;
	fma.rn.f32 	%f675, %f566, %f579, %f595;
	fma.rn.f32 	%f676, %f566, %f580, %f596;
	fma.rn.f32 	%f677, %f567, %f573, %f597;
	fma.rn.f32 	%f678, %f567, %f574, %f598;
	fma.rn.f32 	%f679, %f567, %f575, %f599;
	fma.rn.f32 	%f680, %f567, %f576, %f600;
	fma.rn.f32 	%f681, %f567, %f577, %f601;
	fma.rn.f32 	%f682, %f567, %f578, %f602;
	fma.rn.f32 	%f683, %f567, %f579, %f603;
	fma.rn.f32 	%f684, %f567, %f580, %f604;
	fma.rn.f32 	%f685, %f568, %f573, %f605;
	fma.rn.f32 	%f686, %f568, %f574, %f606;
	fma.rn.f32 	%f687, %f568, %f575, %f607;
	fma.rn.f32 	%f688, %f568, %f576, %f608;
	fma.rn.f32 	%f689, %f568, %f577, %f609;
	fma.rn.f32 	%f690, %f568, %f578, %f610;
	fma.rn.f32 	%f691, %f568, %f579, %f611;
	fma.rn.f32 	%f692, %f568, %f580, %f612;
	fma.rn.f32 	%f693, %f569, %f573, %f613;
	fma.rn.f32 	%f694, %f569, %f574, %f614;
	fma.rn.f32 	%f695, %f569, %f575, %f615;
	fma.rn.f32 	%f696, %f569, %f576, %f616;
	fma.rn.f32 	%f697, %f569, %f577, %f617;
	fma.rn.f32 	%f698, %f569, %f578, %f618;
	fma.rn.f32 	%f699, %f569, %f579, %f619;
	fma.rn.f32 	%f700, %f569, %f580, %f620;
	fma.rn.f32 	%f701, %f570, %f573, %f621;
	fma.rn.f32 	%f702, %f570, %f574, %f622;
	fma.rn.f32 	%f703, %f570, %f575, %f623;
	fma.rn.f32 	%f704, %f570, %f576, %f624;
	fma.rn.f32 	%f705, %f570, %f577, %f625;
	fma.rn.f32 	%f706, %f570, %f578, %f626;
	fma.rn.f32 	%f707, %f570, %f579, %f627;
	fma.rn.f32 	%f708, %f570, %f580, %f628;
	fma.rn.f32 	%f709, %f571, %f573, %f629;
	fma.rn.f32 	%f710, %f571, %f574, %f630;
	fma.rn.f32 	%f711, %f571, %f575, %f631;
	fma.rn.f32 	%f712, %f571, %f576, %f632;
	fma.rn.f32 	%f713, %f571, %f577, %f633;
	fma.rn.f32 	%f714, %f571, %f578, %f634;
	fma.rn.f32 	%f715, %f571, %f579, %f635;
	fma.rn.f32 	%f716, %f571, %f580, %f636;
	fma.rn.f32 	%f717, %f572, %f573, %f637;
	fma.rn.f32 	%f718, %f572, %f574, %f638;
	fma.rn.f32 	%f719, %f572, %f575, %f639;
	fma.rn.f32 	%f720, %f572, %f576, %f640;
	fma.rn.f32 	%f721, %f572, %f577, %f641;
	fma.rn.f32 	%f722, %f572, %f578, %f642;
	fma.rn.f32 	%f723, %f572, %f579, %f643;
	fma.rn.f32 	%f724, %f572, %f580, %f644;
	ld.shared.v4.f32 	{%f1054, %f1053, %f1052, %f1051}, [%r56+3072];
	ld.shared.v4.f32 	{%f1050, %f1049, %f1048, %f1047}, [%r56+3088];
	ld.shared.v4.f32 	{%f1062, %f1061, %f1060, %f1059}, [%r59+3072];
	ld.shared.v4.f32 	{%f1058, %f1057, %f1056, %f1055}, [%r59+3088];
	fma.rn.f32 	%f725, %f645, %f653, %f661;
	fma.rn.f32 	%f726, %f645, %f654, %f662;
	fma.rn.f32 	%f727, %f645, %f655, %f663;
	fma.rn.f32 	%f728, %f645, %f656, %f664;
	fma.rn.f32 	%f729, %f645, %f657, %f665;
	fma.rn.f32 	%f730, %f645, %f658, %f666;
	fma.rn.f32 	%f731, %f645, %f659, %f667;
	fma.rn.f32 	%f732, %f645, %f660, %f668;
	fma.rn.f32 	%f733, %f646, %f653, %f669;
	fma.rn.f32 	%f734, %f646, %f654, %f670;
	fma.rn.f32 	%f735, %f646, %f655, %f671;
	fma.rn.f32 	%f736, %f646, %f656, %f672;
	fma.rn.f32 	%f737, %f646, %f657, %f673;
	fma.rn.f32 	%f738, %f646, %f658, %f674;
	fma.rn.f32 	%f739, %f646, %f659, %f675;
	fma.rn.f32 	%f740, %f646, %f660, %f676;
	fma.rn.f32 	%f741, %f647, %f653, %f677;
	fma.rn.f32 	%f742, %f647, %f654, %f678;
	fma.rn.f32 	%f743, %f647, %f655, %f679;
	fma.rn.f32 	%f744, %f647, %f656, %f680;
	fma.rn.f32 	%f745, %f647, %f657, %f681;
	fma.rn.f32 	%f746, %f647, %f658, %f682;
	fma.rn.f32 	%f747, %f647, %f659, %f683;
	fma.rn.f32 	%f748, %f647, %f660, %f684;
	fma.rn.f32 	%f749, %f648, %f653, %f685;
	fma.rn.f32 	%f750, %f648, %f654, %f686;
	fma.rn.f32 	%f751, %f648, %f655, %f687;
	fma.rn.f32 	%f752, %f648, %f656, %f688;
	fma.rn.f32 	%f753, %f648, %f657, %f689;
	fma.rn.f32 	%f754, %f648, %f658, %f690;
	fma.rn.f32 	%f755, %f648, %f659, %f691;
	fma.rn.f32 	%f756, %f648, %f660, %f692;
	fma.rn.f32 	%f757, %f649, %f653, %f693;
	fma.rn.f32 	%f758, %f649, %f654, %f694;
	fma.rn.f32 	%f759, %f649, %f655, %f695;
	fma.rn.f32 	%f760, %f649, %f656, %f696;
	fma.rn.f32 	%f761, %f649, %f657, %f697;
	fma.rn.f32 	%f762, %f649, %f658, %f698;
	fma.rn.f32 	%f763, %f649, %f659, %f699;
	fma.rn.f32 	%f764, %f649, %f660, %f700;
	fma.rn.f32 	%f765, %f650, %f653, %f701;
	fma.rn.f32 	%f766, %f650, %f654, %f702;
	fma.rn.f32 	%f767, %f650, %f655, %f703;
	fma.rn.f32 	%f768, %f650, %f656, %f704;
	fma.rn.f32 	%f769, %f650, %f657, %f705;
	fma.rn.f32 	%f770, %f650, %f658, %f706;
	fma.rn.f32 	%f771, %f650, %f659, %f707;
	fma.rn.f32 	%f772, %f650, %f660, %f708;
	fma.rn.f32 	%f773, %f651, %f653, %f709;
	fma.rn.f32 	%f774, %f651, %f654, %f710;
	fma.rn.f32 	%f775, %f651, %f655, %f711;
	fma.rn.f32 	%f776, %f651, %f656, %f712;
	fma.rn.f32 	%f777, %f651, %f657, %f713;
	fma.rn.f32 	%f778, %f651, %f658, %f714;
	fma.rn.f32 	%f779, %f651, %f659, %f715;
	fma.rn.f32 	%f780, %f651, %f660, %f716;
	fma.rn.f32 	%f781, %f652, %f653, %f717;
	fma.rn.f32 	%f782, %f652, %f654, %f718;
	fma.rn.f32 	%f783, %f652, %f655, %f719;
	fma.rn.f32 	%f784, %f652, %f656, %f720;
	fma.rn.f32 	%f785, %f652, %f657, %f721;
	fma.rn.f32 	%f786, %f652, %f658, %f722;
	fma.rn.f32 	%f787, %f652, %f659, %f723;
	fma.rn.f32 	%f788, %f652, %f660, %f724;
	ld.shared.v4.f32 	{%f144, %f143, %f142, %f141}, [%r56+3584];
	ld.shared.v4.f32 	{%f148, %f147, %f146, %f145}, [%r56+3600];
	ld.shared.v4.f32 	{%f152, %f151, %f150, %f149}, [%r59+3584];
	ld.shared.v4.f32 	{%f156, %f155, %f154, %f153}, [%r59+3600];
	fma.rn.f32 	%f157, %f1054, %f1062, %f725;
	fma.rn.f32 	%f158, %f1054, %f1061, %f726;
	fma.rn.f32 	%f159, %f1054, %f1060, %f727;
	fma.rn.f32 	%f160, %f1054, %f1059, %f728;
	fma.rn.f32 	%f161, %f1054, %f1058, %f729;
	fma.rn.f32 	%f162, %f1054, %f1057, %f730;
	fma.rn.f32 	%f163, %f1054, %f1056, %f731;
	fma.rn.f32 	%f164, %f1054, %f1055, %f732;
	fma.rn.f32 	%f165, %f1053, %f1062, %f733;
	fma.rn.f32 	%f166, %f1053, %f1061, %f734;
	fma.rn.f32 	%f167, %f1053, %f1060, %f735;
	fma.rn.f32 	%f168, %f1053, %f1059, %f736;
	fma.rn.f32 	%f169, %f1053, %f1058, %f737;
	fma.rn.f32 	%f170, %f1053, %f1057, %f738;
	fma.rn.f32 	%f171, %f1053, %f1056, %f739;
	fma.rn.f32 	%f172, %f1053, %f1055, %f740;
	fma.rn.f32 	%f173, %f1052, %f1062, %f741;
	fma.rn.f32 	%f174, %f1052, %f1061, %f742;
	fma.rn.f32 	%f175, %f1052, %f1060, %f743;
	fma.rn.f32 	%f176, %f1052, %f1059, %f744;
	fma.rn.f32 	%f177, %f1052, %f1058, %f745;
	fma.rn.f32 	%f178, %f1052, %f1057, %f746;
	fma.rn.f32 	%f179, %f1052, %f1056, %f747;
	fma.rn.f32 	%f180, %f1052, %f1055, %f748;
	fma.rn.f32 	%f181, %f1051, %f1062, %f749;
	fma.rn.f32 	%f182, %f1051, %f1061, %f750;
	fma.rn.f32 	%f183, %f1051, %f1060, %f751;
	fma.rn.f32 	%f184, %f1051, %f1059, %f752;
	fma.rn.f32 	%f185, %f1051, %f1058, %f753;
	fma.rn.f32 	%f186, %f1051, %f1057, %f754;
	fma.rn.f32 	%f187, %f1051, %f1056, %f755;
	fma.rn.f32 	%f188, %f1051, %f1055, %f756;
	fma.rn.f32 	%f189, %f1050, %f1062, %f757;
	fma.rn.f32 	%f190, %f1050, %f1061, %f758;
	fma.rn.f32 	%f191, %f1050, %f1060, %f759;
	fma.rn.f32 	%f192, %f1050, %f1059, %f760;
	fma.rn.f32 	%f193, %f1050, %f1058, %f761;
	fma.rn.f32 	%f194, %f1050, %f1057, %f762;
	fma.rn.f32 	%f195, %f1050, %f1056, %f763;
	fma.rn.f32 	%f196, %f1050, %f1055, %f764;
	fma.rn.f32 	%f197, %f1049, %f1062, %f765;
	fma.rn.f32 	%f198, %f1049, %f1061, %f766;
	fma.rn.f32 	%f199, %f1049, %f1060, %f767;
	fma.rn.f32 	%f200, %f1049, %f1059, %f768;
	fma.rn.f32 	%f201, %f1049, %f1058, %f769;
	fma.rn.f32 	%f202, %f1049, %f1057, %f770;
	fma.rn.f32 	%f203, %f1049, %f1056, %f771;
	fma.rn.f32 	%f204, %f1049, %f1055, %f772;
	fma.rn.f32 	%f205, %f1048, %f1062, %f773;
	fma.rn.f32 	%f206, %f1048, %f1061, %f774;
	fma.rn.f32 	%f207, %f1048, %f1060, %f775;
	fma.rn.f32 	%f208, %f1048, %f1059, %f776;
	fma.rn.f32 	%f209, %f1048, %f1058, %f777;
	fma.rn.f32 	%f210, %f1048, %f1057, %f778;
	fma.rn.f32 	%f211, %f1048, %f1056, %f779;
	fma.rn.f32 	%f212, %f1048, %f1055, %f780;
	fma.rn.f32 	%f213, %f1047, %f1062, %f781;
	fma.rn.f32 	%f214, %f1047, %f1061, %f782;
	fma.rn.f32 	%f215, %f1047, %f1060, %f783;
	fma.rn.f32 	%f216, %f1047, %f1059, %f784;
	fma.rn.f32 	%f217, %f1047, %f1058, %f785;
	fma.rn.f32 	%f218, %f1047, %f1057, %f786;
	fma.rn.f32 	%f219, %f1047, %f1056, %f787;
	fma.rn.f32 	%f220, %f1047, %f1055, %f788;
	@%p2 bra 	$L__BB0_5;
	xor.b32  	%r6, %r112, 1;
	shl.b32 	%r60, %r112, 12;
	mov.u32 	%r61, _ZZ15sgemm_kernel_v4ILi128ELi128ELi8ELi8ELi8EEvPfS0_S0_iiiffE2As;
	add.s32 	%r62, %r61, %r60;
	mov.u32 	%r63, %tid.x;
	shl.b32 	%r64, %r63, 11;
	shl.b32 	%r65, %r63, 1;
	or.b32  	%r66, %r64, %r65;
	and.b32  	%r67, %r66, 4092;
	add.s32 	%r68, %r62, %r67;
	st.shared.f32 	[%r68], %f1075;
	st.shared.f32 	[%r68+512], %f1076;
	st.shared.f32 	[%r68+1024], %f1077;
	st.shared.f32 	[%r68+1536], %f1078;
	mov.u32 	%r69, _ZZ15sgemm_kernel_v4ILi128ELi128ELi8ELi8ELi8EEvPfS0_S0_iiiffE2Bs;
	add.s32 	%r70, %r69, %r60;
	shl.b32 	%r71, %r63, 4;
	add.s32 	%r72, %r70, %r71;
	st.shared.v4.f32 	[%r72], {%f1074, %f1073, %f1072, %f1071};
	bar.sync 	0;
	and.b32  	%r73, %r65, 2016;
	add.s32 	%r74, %r62, %r73;
	ld.shared.v4.f32 	{%f1054, %f1053, %f1052, %f1051}, [%r74];
	ld.shared.v4.f32 	{%f1050, %f1049, %f1048, %f1047}, [%r74+16];
	shl.b32 	%r75, %r63, 5;
	and.b32  	%r76, %r75, 480;
	add.s32 	%r77, %r70, %r76;
	ld.shared.v4.f32 	{%f1062, %f1061, %f1060, %f1059}, [%r77];
	ld.shared.v4.f32 	{%f1058, %f1057, %f1056, %f1055}, [%r77+16];
	mov.u32 	%r112, %r6;
$L__BB0_5:
	ld.param.u32 	%r108, [_Z15sgemm_kernel_v4ILi128ELi128ELi8ELi8ELi8EEvPfS0_S0_iiiff_param_5];
	ld.param.u32 	%r104, [_Z15sgemm_kernel_v4ILi128ELi128ELi8ELi8ELi8EEvPfS0_S0_iiiff_param_4];
	setp.lt.s32 	%p3, %r111, %r108;
	fma.rn.f32 	%f1046, %f144, %f152, %f157;
	fma.rn.f32 	%f1045, %f144, %f151, %f158;
	fma.rn.f32 	%f1044, %f144, %f150, %f159;
	fma.rn.f32 	%f1043, %f144, %f149, %f160;
	fma.rn.f32 	%f1042, %f144, %f156, %f161;
	fma.rn.f32 	%f1041, %f144, %f155, %f162;
	fma.rn.f32 	%f1040, %f144, %f154, %f163;
	fma.rn.f32 	%f1039, %f144, %f153, %f164;
	fma.rn.f32 	%f1038, %f143, %f152, %f165;
	fma.rn.f32 	%f1037, %f143, %f151, %f166;
	fma.rn.f32 	%f1036, %f143, %f150, %f167;
	fma.rn.f32 	%f1035, %f143, %f149, %f168;
	fma.rn.f32 	%f1034, %f143, %f156, %f169;
	fma.rn.f32 	%f1033, %f143, %f155, %f170;
	fma.rn.f32 	%f1032, %f143, %f154, %f171;
	fma.rn.f32 	%f1031, %f143, %f153, %f172;
	fma.rn.f32 	%f1030, %f142, %f152, %f173;
	fma.rn.f32 	%f1029, %f142, %f151, %f174;
	fma.rn.f32 	%f1028, %f142, %f150, %f175;
	fma.rn.f32 	%f1027, %f142, %f149, %f176;
	fma.rn.f32 	%f1026, %f142, %f156, %f177;
	fma.rn.f32 	%f1025, %f142, %f155, %f178;
	fma.rn.f32 	%f1024, %f142, %f154, %f179;
	fma.rn.f32 	%f1023, %f142, %f153, %f180;
	fma.rn.f32 	%f1022, %f141, %f152, %f181;
	fma.rn.f32 	%f1021, %f141, %f151, %f182;
	fma.rn.f32 	%f1020, %f141, %f150, %f183;
	fma.rn.f32 	%f1019, %f141, %f149, %f184;
	fma.rn.f32 	%f1018, %f141, %f156, %f185;
	fma.rn.f32 	%f1017, %f141, %f155, %f186;
	fma.rn.f32 	%f1016, %f141, %f154, %f187;
	fma.rn.f32 	%f1015, %f141, %f153, %f188;
	fma.rn.f32 	%f1014, %f148, %f152, %f189;
	fma.rn.f32 	%f1013, %f148, %f151, %f190;
	fma.rn.f32 	%f1012, %f148, %f150, %f191;
	fma.rn.f32 	%f1011, %f148, %f149, %f192;
	fma.rn.f32 	%f1010, %f148, %f156, %f193;
	fma.rn.f32 	%f1009, %f148, %f155, %f194;
	fma.rn.f32 	%f1008, %f148, %f154, %f195;
	fma.rn.f32 	%f1007, %f148, %f153, %f196;
	fma.rn.f32 	%f1006, %f147, %f152, %f197;
	fma.rn.f32 	%f1005, %f147, %f151, %f198;
	fma.rn.f32 	%f1004, %f147, %f150, %f199;
	fma.rn.f32 	%f1003, %f147, %f149, %f200;
	fma.rn.f32 	%f1002, %f147, %f156, %f201;
	fma.rn.f32 	%f1001, %f147, %f155, %f202;
	fma.rn.f32 	%f1000, %f147, %f154, %f203;
	fma.rn.f32 	%f999, %f147, %f153, %f204;
	fma.rn.f32 	%f998, %f146, %f152, %f205;
	fma.rn.f32 	%f997, %f146, %f151, %f206;
	fma.rn.f32 	%f996, %f146, %f150, %f207;
	fma.rn.f32 	%f995, %f146, %f149, %f208;
	fma.rn.f32 	%f994, %f146, %f156, %f209;
	fma.rn.f32 	%f993, %f146, %f155, %f210;
	fma.rn.f32 	%f992, %f146, %f154, %f211;
	fma.rn.f32 	%f991, %f146, %f153, %f212;
	fma.rn.f32 	%f990, %f145, %f152, %f213;
	fma.rn.f32 	%f989, %f145, %f151, %f214;
	fma.rn.f32 	%f988, %f145, %f150, %f215;
	fma.rn.f32 	%f987, %f145, %f149, %f216;
	fma.rn.f32 	%f986, %f145, %f156, %f217;
	fma.rn.f32 	%f985, %f145, %f155, %f218;
	fma.rn.f32 	%f984, %f145, %f154, %f219;
	fma.rn.f32 	%f983, %f145, %f153, %f220;
	add.s64 	%rd89, %rd89, 32;
	shl.b32 	%r78, %r104, 3;
	add.s32 	%r109, %r109, %r78;
	@%p3 bra 	$L__BB0_1;
	ld.param.f32 	%f982, [_Z15sgemm_kernel_v4ILi128ELi128ELi8ELi8ELi8EEvPfS0_S0_iiiff_param_7];
	ld.param.f32 	%f981, [_Z15sgemm_kernel_v4ILi128ELi128ELi8ELi8ELi8EEvPfS0_S0_iiiff_param_6];
	ld.param.u32 	%r105, [_Z15sgemm_kernel_v4ILi128ELi128ELi8ELi8ELi8EEvPfS0_S0_iiiff_param_4];
	ld.param.u64 	%rd88, [_Z15sgemm_kernel_v4ILi128ELi128ELi8ELi8ELi8EEvPfS0_S0_iiiff_param_2];
	cvta.to.global.u64 	%rd23, %rd88;
	mov.u32 	%r79, %tid.x;
	shr.u32 	%r80, %r79, 1;
	and.b32  	%r81, %r80, 504;
	shl.b32 	%r82, %r79, 3;
	and.b32  	%r83, %r82, 120;
	mad.lo.s32 	%r84, %r81, %r105, %r83;
	cvt.s64.s32 	%rd24, %r84;
	mov.u32 	%r85, %ctaid.y;
	mul.lo.s32 	%r86, %r85, %r105;
	shl.b32 	%r87, %r86, 7;
	cvt.s64.s32 	%rd25, %r87;
	mov.u32 	%r88, %ctaid.x;
	shl.b32 	%r89, %r88, 7;
	cvt.u64.u32 	%rd26, %r89;
	add.s64 	%rd27, %rd25, %rd26;
	add.s64 	%rd28, %rd27, %rd24;
	shl.b64 	%rd29, %rd28, 2;
	add.s64 	%rd30, %rd23, %rd29;
	ld.global.v4.f32 	{%f789, %f790, %f791, %f792}, [%rd30];
	mul.f32 	%f793, %f981, %f1046;
	fma.rn.f32 	%f794, %f982, %f789, %f793;
	mul.f32 	%f795, %f981, %f1045;
	fma.rn.f32 	%f796, %f982, %f790, %f795;
	mul.f32 	%f797, %f981, %f1044;
	fma.rn.f32 	%f798, %f982, %f791, %f797;
	mul.f32 	%f799, %f981, %f1043;
	fma.rn.f32 	%f800, %f982, %f792, %f799;
	st.global.v4.f32 	[%rd30], {%f794, %f796, %f798, %f800};
	ld.global.v4.f32 	{%f801, %f802, %f803, %f804}, [%rd30+16];
	mul.f32 	%f805, %f981, %f1042;
	fma.rn.f32 	%f806, %f982, %f801, %f805;
	mul.f32 	%f807, %f981, %f1041;
	fma.rn.f32 	%f808, %f982, %f802, %f807;
	mul.f32 	%f809, %f981, %f1040;
	fma.rn.f32 	%f810, %f982, %f803, %f809;
	mul.f32 	%f811, %f981, %f1039;
	fma.rn.f32 	%f812, %f982, %f804, %f811;
	st.global.v4.f32 	[%rd30+16], {%f806, %f808, %f810, %f812};
	add.s32 	%r90, %r84, %r105;
	cvt.s64.s32 	%rd31, %r90;
	add.s64 	%rd32, %rd27, %rd31;
	shl.b64 	%rd33, %rd32, 2;
	add.s64 	%rd34, %rd23, %rd33;
	ld.global.v4.f32 	{%f813, %f814, %f815, %f816}, [%rd34];
	mul.f32 	%f817, %f981, %f1038;
	fma.rn.f32 	%f818, %f982, %f813, %f817;
	mul.f32 	%f819, %f981, %f1037;
	fma.rn.f32 	%f820, %f982, %f814, %f819;
	mul.f32 	%f821, %f981, %f1036;
	fma.rn.f32 	%f822, %f982, %f815, %f821;
	mul.f32 	%f823, %f981, %f1035;
	fma.rn.f32 	%f824, %f982, %f816, %f823;
	st.global.v4.f32 	[%rd34], {%f818, %f820, %f822, %f824};
	add.s32 	%r91, %r90, 4;
	cvt.s64.s32 	%rd35, %r91;
	add.s64 	%rd36, %rd27, %rd35;
	shl.b64 	%rd37, %rd36, 2;
	add.s64 	%rd38, %rd23, %rd37;
	ld.global.v4.f32 	{%f825, %f826, %f827, %f828}, [%rd38];
	mul.f32 	%f829, %f981, %f1034;
	fma.rn.f32 	%f830, %f982, %f825, %f829;
	mul.f32 	%f831, %f981, %f1033;
	fma.rn.f32 	%f832, %f982, %f826, %f831;
	mul.f32 	%f833, %f981, %f1032;
	fma.rn.f32 	%f834, %f982, %f827, %f833;
	mul.f32 	%f835, %f981, %f1031;
	fma.rn.f32 	%f836, %f982, %f828, %f835;
	st.global.v4.f32 	[%rd38], {%f830, %f832, %f834, %f836};
	add.s32 	%r92, %r90, %r105;
	cvt.s64.s32 	%rd39, %r92;
	add.s64 	%rd40, %rd27, %rd39;
	shl.b64 	%rd41, %rd40, 2;
	add.s64 	%rd42, %rd23, %rd41;
	ld.global.v4.f32 	{%f837, %f838, %f839, %f840}, [%rd42];
	mul.f32 	%f841, %f981, %f1030;
	fma.rn.f32 	%f842, %f982, %f837, %f841;
	mul.f32 	%f843, %f981, %f1029;
	fma.rn.f32 	%f844, %f982, %f838, %f843;
	mul.f32 	%f845, %f981, %f1028;
	fma.rn.f32 	%f846, %f982, %f839, %f845;
	mul.f32 	%f847, %f981, %f1027;
	fma.rn.f32 	%f848, %f982, %f840, %f847;
	st.global.v4.f32 	[%rd42], {%f842, %f844, %f846, %f848};
	add.s32 	%r93, %r91, %r105;
	cvt.s64.s32 	%rd43, %r93;
	add.s64 	%rd44, %rd27, %rd43;
	shl.b64 	%rd45, %rd44, 2;
	add.s64 	%rd46, %rd23, %rd45;
	ld.global.v4.f32 	{%f849, %f850, %f851, %f852}, [%rd46];
	mul.f32 	%f853, %f981, %f1026;
	fma.rn.f32 	%f854, %f982, %f849, %f853;
	mul.f32 	%f855, %f981, %f1025;
	fma.rn.f32 	%f856, %f982, %f850, %f855;
	mul.f32 	%f857, %f981, %f1024;
	fma.rn.f32 	%f858, %f982, %f851, %f857;
	mul.f32 	%f859, %f981, %f1023;
	fma.rn.f32 	%f860, %f982, %f852, %f859;
	st.global.v4.f32 	[%rd46], {%f854, %f856, %f858, %f860};
	add.s32 	%r94, %r92, %r105;
	cvt.s64.s32 	%rd47, %r94;
	add.s64 	%rd48, %rd27, %rd47;
	shl.b64 	%rd49, %rd48, 2;
	add.s64 	%rd50, %rd23, %rd49;
	ld.global.v4.f32 	{%f861, %f862, %f863, %f864}, [%rd50];
	mul.f32 	%f865, %f981, %f1022;
	fma.rn.f32 	%f866, %f982, %f861, %f865;
	mul.f32 	%f867, %f981, %f1021;
	fma.rn.f32 	%f868, %f982, %f862, %f867;
	mul.f32 	%f869, %f981, %f1020;
	fma.rn.f32 	%f870, %f982, %f863, %f869;
	mul.f32 	%f871, %f981, %f1019;
	fma.rn.f32 	%f872, %f982, %f864, %f871;
	st.global.v4.f32 	[%rd50], {%f866, %f868, %f870, %f872};
	add.s32 	%r95, %r93, %r105;
	cvt.s64.s32 	%rd51, %r95;
	add.s64 	%rd52, %rd27, %rd51;
	shl.b64 	%rd53, %rd52, 2;
	add.s64 	%rd54, %rd23, %rd53;
	ld.global.v4.f32 	{%f873, %f874, %f875, %f876}, [%rd54];
	mul.f32 	%f877, %f981, %f1018;
	fma.rn.f32 	%f878, %f982, %f873, %f877;
	mul.f32 	%f879, %f981, %f1017;
	fma.rn.f32 	%f880, %f982, %f874, %f879;
	mul.f32 	%f881, %f981, %f1016;
	fma.rn.f32 	%f882, %f982, %f875, %f881;
	mul.f32 	%f883, %f981, %f1015;
	fma.rn.f32 	%f884, %f982, %f876, %f883;
	st.global.v4.f32 	[%rd54], {%f878, %f880, %f882, %f884};
	add.s32 	%r96, %r94, %r105;
	cvt.s64.s32 	%rd55, %r96;
	add.s64 	%rd56, %rd27, %rd55;
	shl.b64 	%rd57, %rd56, 2;
	add.s64 	%rd58, %rd23, %rd57;
	ld.global.v4.f32 	{%f885, %f886, %f887, %f888}, [%rd58];
	mul.f32 	%f889, %f981, %f1014;
	fma.rn.f32 	%f890, %f982, %f885, %f889;
	mul.f32 	%f891, %f981, %f1013;
	fma.rn.f32 	%f892, %f982, %f886, %f891;
	mul.f32 	%f893, %f981, %f1012;
	fma.rn.f32 	%f894, %f982, %f887, %f893;
	mul.f32 	%f895, %f981, %f1011;
	fma.rn.f32 	%f896, %f982, %f888, %f895;
	st.global.v4.f32 	[%rd58], {%f890, %f892, %f894, %f896};
	add.s32 	%r97, %r95, %r105;
	cvt.s64.s32 	%rd59, %r97;
	add.s64 	%rd60, %rd27, %rd59;
	shl.b64 	%rd61, %rd60, 2;
	add.s64 	%rd62, %rd23, %rd61;
	ld.global.v4.f32 	{%f897, %f898, %f899, %f900}, [%rd62];
	mul.f32 	%f901, %f981, %f1010;
	fma.rn.f32 	%f902, %f982, %f897, %f901;
	mul.f32 	%f903, %f981, %f1009;
	fma.rn.f32 	%f904, %f982, %f898, %f903;
	mul.f32 	%f905, %f981, %f1008;
	fma.rn.f32 	%f906, %f982, %f899, %f905;
	mul.f32 	%f907, %f981, %f1007;
	fma.rn.f32 	%f908, %f982, %f900, %f907;
	st.global.v4.f32 	[%rd62], {%f902, %f904, %f906, %f908};
	add.s32 	%r98, %r96, %r105;
	cvt.s64.s32 	%rd63, %r98;
	add.s64 	%rd64, %rd27, %rd63;
	shl.b64 	%rd65, %rd64, 2;
	add.s64 	%rd66, %rd23, %rd65;
	ld.global.v4.f32 	{%f909, %f910, %f911, %f912}, [%rd66];
	mul.f32 	%f913, %f981, %f1006;
	fma.rn.f32 	%f914, %f982, %f909, %f913;
	mul.f32 	%f915, %f981, %f1005;
	fma.rn.f32 	%f916, %f982, %f910, %f915;
	mul.f32 	%f917, %f981, %f1004;
	fma.rn.f32 	%f918, %f982, %f911, %f917;
	mul.f32 	%f919, %f981, %f1003;
	fma.rn.f32 	%f920, %f982, %f912, %f919;
	st.global.v4.f32 	[%rd66], {%f914, %f916, %f918, %f920};
	add.s32 	%r99, %r97, %r105;
	cvt.s64.s32 	%rd67, %r99;
	add.s64 	%rd68, %rd27, %rd67;
	shl.b64 	%rd69, %rd68, 2;
	add.s64 	%rd70, %rd23, %rd69;
	ld.global.v4.f32 	{%f921, %f922, %f923, %f924}, [%rd70];
	mul.f32 	%f925, %f981, %f1002;
	fma.rn.f32 	%f926, %f982, %f921, %f925;
	mul.f32 	%f927, %f981, %f1001;
	fma.rn.f32 	%f928, %f982, %f922, %f927;
	mul.f32 	%f929, %f981, %f1000;
	fma.rn.f32 	%f930, %f982, %f923, %f929;
	mul.f32 	%f931, %f981, %f999;
	fma.rn.f32 	%f932, %f982, %f924, %f931;
	st.global.v4.f32 	[%rd70], {%f926, %f928, %f930, %f932};
	add.s32 	%r100, %r98, %r105;
	cvt.s64.s32 	%rd71, %r100;
	add.s64 	%rd72, %rd27, %rd71;
	shl.b64 	%rd73, %rd72, 2;
	add.s64 	%rd74, %rd23, %rd73;
	ld.global.v4.f32 	{%f933, %f934, %f935, %f936}, [%rd74];
	mul.f32 	%f937, %f981, %f998;
	fma.rn.f32 	%f938, %f982, %f933, %f937;
	mul.f32 	%f939, %f981, %f997;
	fma.rn.f32 	%f940, %f982, %f934, %f939;
	mul.f32 	%f941, %f981, %f996;
	fma.rn.f32 	%f942, %f982, %f935, %f941;
	mul.f32 	%f943, %f981, %f995;
	fma.rn.f32 	%f944, %f982, %f936, %f943;
	st.global.v4.f32 	[%rd74], {%f938, %f940, %f942, %f944};
	add.s32 	%r101, %r99, %r105;
	cvt.s64.s32 	%rd75, %r101;
	add.s64 	%rd76, %rd27, %rd75;
	shl.b64 	%rd77, %rd76, 2;
	add.s64 	%rd78, %rd23, %rd77;
	ld.global.v4.f32 	{%f945, %f946, %f947, %f948}, [%rd78];
	mul.f32 	%f949, %f981, %f994;
	fma.rn.f32 	%f950, %f982, %f945, %f949;
	mul.f32 	%f951, %f981, %f993;
	fma.rn.f32 	%f952, %f982, %f946, %f951;
	mul.f32 	%f953, %f981, %f992;
	fma.rn.f32 	%f954, %f982, %f947, %f953;
	mul.f32 	%f955, %f981, %f991;
	fma.rn.f32 	%f956, %f982, %f948, %f955;
	st.global.v4.f32 	[%rd78], {%f950, %f952, %f954, %f956};
	add.s32 	%r102, %r100, %r105;
	cvt.s64.s32 	%rd79, %r102;
	add.s64 	%rd80, %rd27, %rd79;
	shl.b64 	%rd81, %rd80, 2;
	add.s64 	%rd82, %rd23, %rd81;
	ld.global.v4.f32 	{%f957, %f958, %f959, %f960}, [%rd82];
	mul.f32 	%f961, %f981, %f990;
	fma.rn.f32 	%f962, %f982, %f957, %f961;
	mul.f32 	%f963, %f981, %f989;
	fma.rn.f32 	%f964, %f982, %f958, %f963;
	mul.f32 	%f965, %f981, %f988;
	fma.rn.f32 	%f966, %f982, %f959, %f965;
	mul.f32 	%f967, %f981, %f987;
	fma.rn.f32 	%f968, %f982, %f960, %f967;
	st.global.v4.f32 	[%rd82], {%f962, %f964, %f966, %f968};
	add.s32 	%r103, %r101, %r105;
	cvt.s64.s32 	%rd83, %r103;
	add.s64 	%rd84, %rd27, %rd83;
	shl.b64 	%rd85, %rd84, 2;
	add.s64 	%rd86, %rd23, %rd85;
	ld.global.v4.f32 	{%f969, %f970, %f971, %f972}, [%rd86];
	mul.f32 	%f973, %f981, %f986;
	fma.rn.f32 	%f974, %f982, %f969, %f973;
	mul.f32 	%f975, %f981, %f985;
	fma.rn.f32 	%f976, %f982, %f970, %f975;
	mul.f32 	%f977, %f981, %f984;
	fma.rn.f32 	%f978, %f982, %f971, %f977;
	mul.f32 	%f979, %f981, %f983;
	fma.rn.f32 	%f980, %f982, %f972, %f979;
	st.global.v4.f32 	[%rd86], {%f974, %f976, %f978, %f980};
	ret;

}


// ===== COMPILED SASS (sm_100) =====

	.target	sm_100

	.elftype	@"ET_EXEC"


//--------------------- .note.nv.tkinfo           --------------------------
	.section	.note.nv.tkinfo,"",@"SHT_NOTE"
	.sectionflags	@"SHF_NOTE_NV_TKINFO"
	.tkinfo
        /*0018*/ 	.word	0x00000002
        /*0030*/ 	.string	""
        /*0030*/ 	.string	"ptxas"
        /*0030*/ 	.string	"Cuda compilation tools, release 13.0, V13.0.88"
        /*0030*/ 	.string	"Build cuda_13.0.r13.0/compiler.36424714_0"
        /*0030*/ 	.string	"-arch sm_100 -m 64 "



//--------------------- .note.nv.cuinfo           --------------------------
	.section	.note.nv.cuinfo,"",@"SHT_NOTE"
	.sectionflags	@"SHF_NOTE_NV_CUINFO"
        /*0018*/ 	.short	0x0002
        /*001a*/ 	.short	0x0064
        /*001c*/ 	.short	0x0082
	.zero		2


//--------------------- .nv.info                  --------------------------
	.section	.nv.info,"",@"SHT_CUDA_INFO"
	.align	4


	//----- nvinfo : EIATTR_REGCOUNT
	.align		4
        /*0000*/ 	.byte	0x04, 0x2f
        /*0002*/ 	.short	(.L_1 - .L_0)
	.align		4
.L_0:
        /*0004*/ 	.word	index@(_Z15sgemm_kernel_v4ILi128ELi128ELi8ELi8ELi8EEvPfS0_S0_iiiff)
        /*0008*/ 	.word	0x0000007f


	//----- nvinfo : EIATTR_FRAME_SIZE
	.align		4
.L_1:
        /*000c*/ 	.byte	0x04, 0x11
        /*000e*/ 	.short	(.L_3 - .L_2)
	.align		4
.L_2:
        /*0010*/ 	.word	index@(_Z15sgemm_kernel_v4ILi128ELi128ELi8ELi8ELi8EEvPfS0_S0_iiiff)
        /*0014*/ 	.word	0x00000000


	//----- nvinfo : EIATTR_MIN_STACK_SIZE
	.align		4
.L_3:
        /*0018*/ 	.byte	0x04, 0x12
        /*001a*/ 	.short	(.L_5 - .L_4)
	.align		4
.L_4:
        /*001c*/ 	.word	index@(_Z15sgemm_kernel_v4ILi128ELi128ELi8ELi8ELi8EEvPfS0_S0_iiiff)
        /*0020*/ 	.word	0x00000000
.L_5:


//--------------------- .nv.compat                --------------------------
	.section	.nv.compat,"",@"SHT_CUDA_COMPAT_INFO"
	.align	4
        /*0000*/ 	.byte	0x02, 0x09, 0x00, 0x00, 0x02, 0x02, 0x01, 0x00, 0x02, 0x05, 0x05, 0x00, 0x03, 0x07, 0x01, 0x01
        /*0010*/ 	.byte	0x02, 0x03, 0x00, 0x00, 0x02, 0x06, 0x01, 0x00, 0x04, 0x0b, 0x08, 0x00, 0x09, 0x00, 0x00, 0x00
        /*0020*/ 	.byte	0x00, 0x00, 0x00, 0x00


//--------------------- .nv.info._Z15sgemm_kernel_v4ILi128ELi128ELi8ELi8ELi8EEvPfS0_S0_iiiff --------------------------
	.section	.nv.info._Z15sgemm_kernel_v4ILi128ELi128ELi8ELi8ELi8EEvPfS0_S0_iiiff,"",@"SHT_CUDA_INFO"
	.sectionflags	@""
	.align	4


	//----- nvinfo : EIATTR_CUDA_API_VERSION
	.align		4
        /*0000*/ 	.byte	0x04, 0x37
        /*0002*/ 	.short	(.L_7 - .L_6)
.L_6:
        /*0004*/ 	.word	0x00000082


	//----- nvinfo : EIATTR_KPARAM_INFO
	.align		4
.L_7:
        /*0008*/ 	.byte	0x04, 0x17
        /*000a*/ 	.short	(.L_9 - .L_8)
.L_8:
        /*000c*/ 	.word	0x00000000
        /*0010*/ 	.short	0x0007
        /*0012*/ 	.short	0x0028
        /*0014*/ 	.byte	0x00, 0xf0, 0x11, 0x00


	//----- nvinfo : EIATTR_KPARAM_INFO
	.align		4
.L_9:
        /*0018*/ 	.byte	0x04, 0x17
        /*001a*/ 	.short	(.L_11 - .L_10)
.L_10:
        /*001c*/ 	.word	0x00000000
        /*0020*/ 	.short	0x0006
        /*0022*/ 	.short	0x0024
        /*0024*/ 	.byte	0x00, 0xf0, 0x11, 0x00


	//----- nvinfo : EIATTR_KPARAM_INFO
	.align		4
.L_11:
        /*0028*/ 	.byte	0x04, 0x17
        /*002a*/ 	.short	(.L_13 - .L_12)
.L_12:
        /*002c*/ 	.word	0x00000000
        /*0030*/ 	.short	0x0005
        /*0032*/ 	.short	0x0020
        /*0034*/ 	.byte	0x00, 0xf0, 0x11, 0x00


	//----- nvinfo : EIATTR_KPARAM_INFO
	.align		4
.L_13:
        /*0038*/ 	.byte	0x04, 0x17
        /*003a*/ 	.short	(.L_15 - .L_14)
.L_14:
        /*003c*/ 	.word	0x00000000
        /*0040*/ 	.short	0x0004
        /*0042*/ 	.short	0x001c
        /*0044*/ 	.byte	0x00, 0xf0, 0x11, 0x00


	//----- nvinfo : EIATTR_KPARAM_INFO
	.align		4
.L_15:
        /*0048*/ 	.byte	0x04, 0x17
        /*004a*/ 	.short	(.L_17 - .L_16)
.L_16:
        /*004c*/ 	.word	0x00000000
        /*0050*/ 	.short	0x0003
        /*0052*/ 	.short	0x0018
        /*0054*/ 	.byte	0x00, 0xf0, 0x11, 0x00


	//----- nvinfo : EIATTR_KPARAM_INFO
	.align		4
.L_17:
        /*0058*/ 	.byte	0x04, 0x17
        /*005a*/ 	.short	(.L_19 - .L_18)
.L_18:
        /*005c*/ 	.word	0x00000000
        /*0060*/ 	.short	0x0002
        /*0062*/ 	.short	0x0010
        /*0064*/ 	.byte	0x00, 0xf5, 0x21, 0x00


	//----- nvinfo : EIATTR_KPARAM_INFO
	.align		4
.L_19:
        /*0068*/ 	.byte	0x04, 0x17
        /*006a*/ 	.short	(.L_21 - .L_20)
.L_20:
        /*006c*/ 	.word	0x00000000
        /*0070*/ 	.short	0x0001
        /*0072*/ 	.short	0x0008
        /*0074*/ 	.byte	0x00, 0xf5, 0x21, 0x00


	//----- nvinfo : EIATTR_KPARAM_INFO
	.align		4
.L_21:
        /*0078*/ 	.byte	0x04, 0x17
        /*007a*/ 	.short	(.L_23 - .L_22)
.L_22:
        /*007c*/ 	.word	0x00000000
        /*0080*/ 	.short	0x0000
        /*0082*/ 	.short	0x0000
        /*0084*/ 	.byte	0x00, 0xf5, 0x21, 0x00


	//----- nvinfo : EIATTR_SPARSE_MMA_MASK
	.align		4
.L_23:
        /*0088*/ 	.byte	0x03, 0x50
        /*008a*/ 	.short	0x0000


	//----- nvinfo : EIATTR_MAXREG_COUNT
	.align		4
        /*008c*/ 	.byte	0x03, 0x1b
        /*008e*/ 	.short	0x00ff


	//----- nvinfo : EIATTR_NUM_BARRIERS
	.align		4
        /*0090*/ 	.byte	0x02, 0x4c
        /*0092*/ 	.byte	0x01
	.zero		1


	//----- nvinfo : EIATTR_MERCURY_ISA_VERSION
	.align		4
        /*0094*/ 	.byte	0x03, 0x5f
        /*0096*/ 	.short	0x0101


	//----- nvinfo : EIATTR_VRC_CTA_INIT_COUNT
	.align		4
        /*0098*/ 	.byte	0x02, 0x4a
	.zero		1
	.zero		1


	//----- nvinfo : EIATTR_EXIT_INSTR_OFFSETS
	.align		4
        /*009c*/ 	.byte	0x04, 0x1c
        /*009e*/ 	.short	(.L_25 - .L_24)


	//   ....[0]....
.L_24:
        /*00a0*/ 	.word	0x00003a60


	//----- nvinfo : EIATTR_CBANK_PARAM_SIZE
	.align		4
.L_25:
        /*00a4*/ 	.byte	0x03, 0x19
        /*00a6*/ 	.short	0x002c


	//----- nvinfo : EIATTR_PARAM_CBANK
	.align		4
        /*00a8*/ 	.byte	0x04, 0x0a
        /*00aa*/ 	.short	(.L_27 - .L_26)
	.align		4
.L_26:
        /*00ac*/ 	.word	index@(.nv.constant0._Z15sgemm_kernel_v4ILi128ELi128ELi8ELi8ELi8EEvPfS0_S0_iiiff)
        /*00b0*/ 	.short	0x0380
        /*00b2*/ 	.short	0x002c


	//----- nvinfo : EIATTR_SW_WAR
	.align		4
.L_27:
        /*00b4*/ 	.byte	0x04, 0x36
        /*00b6*/ 	.short	(.L_29 - .L_28)
.L_28:
        /*00b8*/ 	.word	0x00000008
.L_29:


//--------------------- .nv.callgraph             --------------------------
	.section	.nv.callgraph,"",@"SHT_CUDA_CALLGRAPH"
	.align	4
	.sectionentsize	8
	.align		4
        /*0000*/ 	.word	0x00000000
	.align		4
        /*0004*/ 	.word	0xffffffff
	.align		4
        /*0008*/ 	.word	0x00000000
	.align		4
        /*000c*/ 	.word	0xfffffffe
	.align		4
        /*0010*/ 	.word	0x00000000
	.align		4
        /*0014*/ 	.word	0xfffffffd
	.align		4
        /*0018*/ 	.word	0x00000000
	.align		4
        /*001c*/ 	.word	0xfffffffc


//--------------------- .text._Z15sgemm_kernel_v4ILi128ELi128ELi8ELi8ELi8EEvPfS0_S0_iiiff --------------------------
	.section	.text._Z15sgemm_kernel_v4ILi128ELi128ELi8ELi8ELi8EEvPfS0_S0_iiiff,"ax",@progbits
	.align	128
        .global         _Z15sgemm_kernel_v4ILi128ELi128ELi8ELi8ELi8EEvPfS0_S0_iiiff
        .type           _Z15sgemm_kernel_v4ILi128ELi128ELi8ELi8ELi8EEvPfS0_S0_iiiff,@function
        .size           _Z15sgemm_kernel_v4ILi128ELi128ELi8ELi8ELi8EEvPfS0_S0_iiiff,(.L_x_3 - _Z15sgemm_kernel_v4ILi128ELi128ELi8ELi8ELi8EEvPfS0_S0_iiiff)
        .other          _Z15sgemm_kernel_v4ILi128ELi128ELi8ELi8ELi8EEvPfS0_S0_iiiff,@"STO_CUDA_ENTRY STV_DEFAULT"
_Z15sgemm_kernel_v4ILi128ELi128ELi8ELi8ELi8EEvPfS0_S0_iiiff:
.text._Z15sgemm_kernel_v4ILi128ELi128ELi8ELi8ELi8EEvPfS0_S0_iiiff:
[----:B------:R-:W-:Y:S01]  /*0000*/  LDC R1, c[0x0][0x37c] ;  /* 0x0000df00ff017b82 */ /* 0x000fe20000000800 */
[----:B------:R-:W0:Y:S07]  /*0010*/  S2R R32, SR_TID.X ;  /* 0x0000000000207919 */ /* 0x000e2e0000002100 */
[----:B------:R-:W1:Y:S01]  /*0020*/  S2UR UR4, SR_CTAID.Y ;  /* 0x00000000000479c3 */ /* 0x000e620000002600 */
[----:B------:R-:W2:Y:S01]  /*0030*/  LDCU.64 UR6, c[0x0][0x380] ;  /* 0x00007000ff0677ac */ /* 0x000ea20008000a00 */
[----:B------:R-:W3:Y:S01]  /*0040*/  S2R R7, SR_CTAID.X ;  /* 0x0000000000077919 */ /* 0x000ee20000002500 */
[----:B------:R-:W4:Y:S05]  /*0050*/  LDCU UR8, c[0x0][0x39c] ;  /* 0x00007380ff0877ac */ /* 0x000f2a0008000800 */
[----:B------:R-:W1:Y:S01]  /*0060*/  LDC R8, c[0x0][0x3a0] ;  /* 0x0000e800ff087b82 */ /* 0x000e620000000800 */
[----:B------:R-:W5:Y:S07]  /*0070*/  LDCU.64 UR10, c[0x0][0x358] ;  /* 0x00006b00ff0a77ac */ /* 0x000f6e0008000a00 */
[----:B------:R-:W2:Y:S01]  /*0080*/  LDC.64 R2, c[0x0][0x388] ;  /* 0x0000e200ff027b82 */ /* 0x000ea20000000a00 */
[----:B0-----:R-:W-:Y:S01]  /*0090*/  SHF.L.U32 R6, R32, 0x2, RZ ;  /* 0x0000000220067819 */ /* 0x001fe200000006ff */
[----:B-1----:R-:W-:Y:S01]  /*00a0*/  IMAD R4, R8, UR4, RZ ;  /* 0x0000000408047c24 */ /* 0x002fe2000f8e02ff */
[----:B------:R-:W-:-:S02]  /*00b0*/  SHF.R.U32.HI R0, RZ, 0x1, R32 ;  /* 0x00000001ff007819 */ /* 0x000fc40000011620 */
[----:B------:R-:W-:Y:S02]  /*00c0*/  LOP3.LUT R5, R6, 0x4, RZ, 0xc0, !PT ;  /* 0x0000000406057812 */ /* 0x000fe400078ec0ff */
[----:B------:R-:W-:Y:S02]  /*00d0*/  SHF.L.U32 R4, R4, 0x7, RZ ;  /* 0x0000000704047819 */ /* 0x000fe400000006ff */
[----:B------:R-:W-:Y:S01]  /*00e0*/  LOP3.LUT R91, R6, 0x7c, RZ, 0xc0, !PT ;  /* 0x0000007c065b7812 */ /* 0x000fe200078ec0ff */
[----:B------:R-:W-:-:S05]  /*00f0*/  IMAD R5, R0, R8, R5 ;  /* 0x0000000800057224 */ /* 0x000fca00078e0205 */
[----:B------:R-:W-:Y:S02]  /*0100*/  SHF.R.S32.HI R9, RZ, 0x1f, R5 ;  /* 0x0000001fff097819 */ /* 0x000fe40000011405 */
[C---:B------:R-:W-:Y:S02]  /*0110*/  IADD3 R8, P0, PT, R4.reuse, R5, RZ ;  /* 0x0000000504087210 */ /* 0x040fe40007f1e0ff */
[----:B---3--:R-:W-:Y:S02]  /*0120*/  SHF.L.U32 R5, R7, 0x7, RZ ;  /* 0x0000000707057819 */ /* 0x008fe400000006ff */
[----:B------:R-:W-:Y:S02]  /*0130*/  LEA.HI.X.SX32 R9, R4, R9, 0x1, P0 ;  /* 0x0000000904097211 */ /* 0x000fe400000f0eff */
[----:B------:R-:W-:Y:S01]  /*0140*/  SHF.R.U32.HI R4, RZ, 0x5, R32 ;  /* 0x00000005ff047819 */ /* 0x000fe20000011620 */
[----:B--2---:R-:W-:Y:S01]  /*0150*/  IMAD.WIDE.U32 R2, R5, 0x4, R2 ;  /* 0x0000000405027825 */ /* 0x004fe200078e0002 */
[----:B------:R-:W-:-:S03]  /*0160*/  LEA R48, P0, R8, UR6, 0x2 ;  /* 0x0000000608307c11 */ /* 0x000fc6000f8010ff */
[----:B----4-:R-:W-:Y:S01]  /*0170*/  IMAD R5, R4, UR8, R91 ;  /* 0x0000000804057c24 */ /* 0x010fe2000f8e025b */
[----:B------:R-:W-:-:S03]  /*0180*/  LEA.HI.X R49, R8, UR7, R9, 0x2, P0 ;  /* 0x0000000708317c11 */ /* 0x000fc600080f1409 */
[----:B------:R-:W-:Y:S02]  /*0190*/  IMAD.WIDE R2, R5, 0x4, R2 ;  /* 0x0000000405027825 */ /* 0x000fe400078e0202 */
[----:B-----5:R-:W2:Y:S04]  /*01a0*/  LDG.E.128 R28, desc[UR10][R48.64] ;  /* 0x0000000a301c7981 */ /* 0x020ea8000c1e1d00 */
[----:B------:R0:W3:Y:S01]  /*01b0*/  LDG.E.128 R8, desc[UR10][R2.64] ;  /* 0x0000000a02087981 */ /* 0x0000e2000c1e1d00 */
[----:B------:R-:W1:Y:S01]  /*01c0*/  S2UR UR5, SR_CgaCtaId ;  /* 0x00000000000579c3 */ /* 0x000e620000008800 */
[----:B------:R-:W-:Y:S01]  /*01d0*/  UMOV UR4, 0x400 ;  /* 0x0000040000047882 */ /* 0x000fe20000000000 */
[C---:B------:R-:W-:Y:S01]  /*01e0*/  SHF.L.U32 R6, R32.reuse, 0x4, RZ ;  /* 0x0000000420067819 */ /* 0x040fe200000006ff */
[----:B------:R-:W-:Y:S01]  /*01f0*/  HFMA2 R118, -RZ, RZ, 0, 0 ;  /* 0x00000000ff767431 */ /* 0x000fe200000001ff */
[----:B------:R-:W-:Y:S01]  /*0200*/  SHF.L.U32 R5, R32, 0xb, RZ ;  /* 0x0000000b20057819 */ /* 0x000fe200000006ff */
[----:B------:R-:W-:Y:S01]  /*0210*/  HFMA2 R120, -RZ, RZ, 0, 0 ;  /* 0x00000000ff787431 */ /* 0x000fe200000001ff */
[----:B------:R-:W-:Y:S01]  /*0220*/  SHF.L.U32 R0, R0, 0x2, RZ ;  /* 0x0000000200007819 */ /* 0x000fe200000006ff */
[----:B------:R-:W-:Y:S01]  /*0230*/  HFMA2 R122, -RZ, RZ, 0, 0 ;  /* 0x00000000ff7a7431 */ /* 0x000fe200000001ff */
[----:B------:R-:W-:-:S02]  /*0240*/  LOP3.LUT R7, R6, 0x1f0, RZ, 0xc0, !PT ;  /* 0x000001f006077812 */ /* 0x000fc400078ec0ff */
[----:B------:R-:W-:Y:S02]  /*0250*/  CS2R R68, SRZ ;  /* 0x0000000000447805 */ /* 0x000fe4000001ff00 */
[----:B------:R-:W-:Y:S01]  /*0260*/  LOP3.LUT R6, R0, 0x800, R5, 0xf8, !PT ;  /* 0x0000080000067812 */ /* 0x000fe200078ef805 */
[----:B------:R-:W-:Y:S01]  /*0270*/  HFMA2 R0, -RZ, RZ, 0, 0 ;  /* 0x00000000ff007431 */ /* 0x000fe200000001ff */
[----:B------:R-:W-:Y:S02]  /*0280*/  LEA R7, R4, R7, 0x9 ;  /* 0x0000000704077211 */ /* 0x000fe400078e48ff */
[----:B------:R-:W-:Y:S02]  /*0290*/  CS2R R64, SRZ ;  /* 0x0000000000407805 */ /* 0x000fe4000001ff00 */
[----:B------:R-:W-:Y:S02]  /*02a0*/  SHF.L.U32 R19, R32, 0x1, RZ ;  /* 0x0000000120137819 */ /* 0x000fe400000006ff */
[----:B------:R-:W-:-:S02]  /*02b0*/  CS2R R66, SRZ ;  /* 0x0000000000427805 */ /* 0x000fc4000001ff00 */
[----:B------:R-:W-:Y:S02]  /*02c0*/  SHF.L.U32 R32, R32, 0x5, RZ ;  /* 0x0000000520207819 */ /* 0x000fe400000006ff */
[----:B0-----:R-:W-:Y:S02]  /*02d0*/  CS2R R2, SRZ ;  /* 0x0000000000027805 */ /* 0x001fe4000001ff00 */
[----:B------:R-:W-:Y:S02]  /*02e0*/  LOP3.LUT R50, R19, 0x7e0, RZ, 0xc0, !PT ;  /* 0x000007e013327812 */ /* 0x000fe400078ec0ff */
[----:B------:R-:W-:Y:S02]  /*02f0*/  CS2R R26, SRZ ;  /* 0x00000000001a7805 */ /* 0x000fe4000001ff00 */
[----:B------:R-:W-:Y:S02]  /*0300*/  LOP3.LUT R51, R32, 0x1e0, RZ, 0xc0, !PT ;  /* 0x000001e020337812 */ /* 0x000fe400078ec0ff */
[----:B------:R-:W-:-:S02]  /*0310*/  CS2R R22, SRZ ;  /* 0x0000000000167805 */ /* 0x000fc4000001ff00 */
[----:B------:R-:W-:Y:S02]  /*0320*/  IADD3 R12, PT, PT, R4, 0x8, RZ ;  /* 0x00000008040c7810 */ /* 0x000fe40007ffe0ff */
[----:B------:R-:W-:Y:S01]  /*0330*/  CS2R R4, SRZ ;  /* 0x0000000000047805 */ /* 0x000fe2000001ff00 */
[----:B-1----:R-:W-:Y:S01]  /*0340*/  ULEA UR6, UR5, UR4, 0x18 ;  /* 0x0000000405067291 */ /* 0x002fe2000f8ec0ff */
[----:B------:R-:W-:Y:S01]  /*0350*/  IADD3 R88, P0, PT, R48, 0x20, RZ ;  /* 0x0000002030587810 */ /* 0x000fe20007f1e0ff */
[----:B------:R-:W-:Y:S01]  /*0360*/  UIADD3 UR4, UPT, UPT, UR4, 0x2000, URZ ;  /* 0x0000200004047890 */ /* 0x000fe2000fffe0ff */
[----:B------:R-:W-:Y:S01]  /*0370*/  IMAD R91, R12, UR8, R91 ;  /* 0x000000080c5b7c24 */ /* 0x000fe2000f8e025b */
[----:B------:R-:W-:Y:S02]  /*0380*/  CS2R R24, SRZ ;  /* 0x0000000000187805 */ /* 0x000fe4000001ff00 */
[----:B------:R-:W-:Y:S01]  /*0390*/  CS2R R12, SRZ ;  /* 0x00000000000c7805 */ /* 0x000fe2000001ff00 */
[----:B------:R-:W-:Y:S01]  /*03a0*/  ULEA UR4, UR5, UR4, 0x18 ;  /* 0x0000000405047291 */ /* 0x000fe2000f8ec0ff */
[----:B------:R-:W-:-:S02]  /*03b0*/  CS2R R20, SRZ ;  /* 0x0000000000147805 */ /* 0x000fc4000001ff00 */
[----:B------:R-:W-:Y:S02]  /*03c0*/  CS2R R16, SRZ ;  /* 0x0000000000107805 */ /* 0x000fe4000001ff00 */
[----:B------:R-:W-:Y:S02]  /*03d0*/  CS2R R14, SRZ ;  /* 0x00000000000e7805 */ /* 0x000fe4000001ff00 */
[----:B------:R-:W-:Y:S02]  /*03e0*/  CS2R R18, SRZ ;  /* 0x0000000000127805 */ /* 0x000fe4000001ff00 */
[----:B------:R-:W-:Y:S02]  /*03f0*/  CS2R R70, SRZ ;  /* 0x0000000000467805 */ /* 0x000fe4000001ff00 */
[----:B------:R-:W-:Y:S02]  /*0400*/  CS2R R60, SRZ ;  /* 0x00000000003c7805 */ /* 0x000fe4000001ff00 */
        /* <DEDUP_REMOVED lines=9> */
[----:B------:R-:W-:Y:S02]  /*04a0*/  MOV R89, RZ ;  /* 0x000000ff00597202 */ /* 0x000fe40000000f00 */
[----:B------:R-:W-:Y:S02]  /*04b0*/  CS2R R96, SRZ ;  /* 0x0000000000607805 */ /* 0x000fe4000001ff00 */
[----:B------:R-:W-:Y:S01]  /*04c0*/  MOV R105, RZ ;  /* 0x000000ff00697202 */ /* 0x000fe20000000f00 */
[----:B------:R-:W-:Y:S01]  /*04d0*/  UMOV UR5, 0x1 ;  /* 0x0000000100057882 */ /* 0x000fe20000000000 */
[----:B------:R-:W-:-:S02]  /*04e0*/  MOV R109, RZ ;  /* 0x000000ff006d7202 */ /* 0x000fc40000000f00 */
[----:B------:R-:W-:Y:S02]  /*04f0*/  MOV R99, RZ ;  /* 0x000000ff00637202 */ /* 0x000fe40000000f00 */
[----:B------:R-:W-:Y:S01]  /*0500*/  IADD3.X R93, PT, PT, RZ, R49, RZ, P0, !PT ;  /* 0x00000031ff5d7210 */ /* 0x000fe200007fe4ff */
[----:B--2---:R-:W-:Y:S04]  /*0510*/  STS [R6+UR6], R28 ;  /* 0x0000001c06007988 */ /* 0x004fe80008000806 */
[----:B------:R-:W-:Y:S04]  /*0520*/  STS [R6+UR6+0x200], R29 ;  /* 0x0002001d06007988 */ /* 0x000fe80008000806 */
[----:B------:R-:W-:Y:S04]  /*0530*/  STS [R6+UR6+0x400], R30 ;  /* 0x0004001e06007988 */ /* 0x000fe80008000806 */
[----:B------:R-:W-:Y:S04]  /*0540*/  STS [R6+UR6+0x600], R31 ;  /* 0x0006001f06007988 */ /* 0x000fe80008000806 */
[----:B---3--:R0:W-:Y:S01]  /*0550*/  STS.128 [R7+UR4], R8 ;  /* 0x0000000807007988 */ /* 0x0081e20008000c04 */
[----:B------:R-:W-:Y:S01]  /*0560*/  BAR.SYNC.DEFER_BLOCKING 0x0 ;  /* 0x0000000000007b1d */ /* 0x000fe20000010000 */
[----:B0-----:R-:W-:-:S02]  /*0570*/  CS2R R8, SRZ ;  /* 0x0000000000087805 */ /* 0x001fc4000001ff00 */
[----:B------:R-:W-:Y:S02]  /*0580*/  CS2R R6, SRZ ;  /* 0x0000000000067805 */ /* 0x000fe4000001ff00 */
[----:B------:R-:W-:Y:S01]  /*0590*/  CS2R R10, SRZ ;  /* 0x00000000000a7805 */ /* 0x000fe2000001ff00 */
[----:B------:R0:W1:Y:S04]  /*05a0*/  LDS.128 R32, [R50+UR6] ;  /* 0x0000000632207984 */ /* 0x0000680008000c00 */
[----:B------:R0:W2:Y:S04]  /*05b0*/  LDS.128 R36, [R50+UR6+0x10] ;  /* 0x0000100632247984 */ /* 0x0000a80008000c00 */
[----:B------:R0:W3:Y:S04]  /*05c0*/  LDS.128 R40, [R51+UR4] ;  /* 0x0000000433287984 */ /* 0x0000e80008000c00 */
[----:B------:R0:W4:Y:S01]  /*05d0*/  LDS.128 R44, [R51+UR4+0x10] ;  /* 0x00001004332c7984 */ /* 0x0001220008000c00 */
[----:B------:R-:W-:-:S05]  /*05e0*/  UMOV UR4, URZ ;  /* 0x000000ff00047c82 */ /* 0x000fca0008000000 */
.L_x_1:
[----:B0-----:R-:W0:Y:S01]  /*05f0*/  S2R R90, SR_TID.X ;  /* 0x00000000005a7919 */ /* 0x001e220000002100 */
[----:B--2---:R-:W2:Y:S01]  /*0600*/  S2UR UR8, SR_CgaCtaId ;  /* 0x00000000000879c3 */ /* 0x004ea20000008800 */
[----:B------:R-:W-:Y:S01]  /*0610*/  USHF.L.U32 UR6, UR5, 0xc, URZ ;  /* 0x0000000c05067899 */ /* 0x000fe200080006ff */
[-C--:B-1-3--:R-:W-:Y:S01]  /*0620*/  FFMA R108, R41, R33.reuse, R84 ;  /* 0x00000021296c7223 */ /* 0x08afe20000000054 */
[----:B------:R-:W-:Y:S01]  /*0630*/  UMOV UR7, 0x400 ;  /* 0x0000040000077882 */ /* 0x000fe20000000000 */
[----:B----4-:R-:W-:Y:S01]  /*0640*/  FFMA R84, R45, R34, R72 ;  /* 0x000000222d547223 */ /* 0x010fe20000000048 */
[----:B------:R-:W-:Y:S01]  /*0650*/  ULOP3.LUT UR6, UR6, 0x1000, URZ, 0x3c, !UPT ;  /* 0x0000100006067892 */ /* 0x000fe2000f8e3cff */
[-C--:B------:R-:W-:Y:S01]  /*0660*/  FFMA R112, R44, R33.reuse, R83 ;  /* 0x000000212c707223 */ /* 0x080fe20000000053 */
[----:B------:R-:W-:Y:S01]  /*0670*/  UIADD3 UR9, UPT, UPT, UR7, 0x2000, URZ ;  /* 0x0000200007097890 */ /* 0x000fe2000fffe0ff */
[-C--:B------:R-:W-:Y:S01]  /*0680*/  FFMA R111, R40, R32.reuse, R97 ;  /* 0x00000020286f7223 */ /* 0x080fe20000000061 */
[CC--:B------:R-:W-:Y:S01]  /*0690*/  FFMA R119, R41.reuse, R32.reuse, R96 ;  /* 0x0000002029777223 */ /* 0x0c0fe20000000060 */
[----:B------:R-:W-:Y:S01]  /*06a0*/  FFMA R107, R42, R32, R99 ;  /* 0x000000202a6b7223 */ /* 0x000fe20000000063 */
[----:B------:R-:W-:Y:S01]  /*06b0*/  MOV R72, UR6 ;  /* 0x0000000600487c02 */ /* 0x000fe20008000f00 */
[----:B------:R-:W-:Y:S01]  /*06c0*/  FFMA R83, R41, R34, R76 ;  /* 0x0000002229537223 */ /* 0x000fe2000000004c */
[-C--:B------:R-:W-:Y:S01]  /*06d0*/  FFMA R103, R43, R32.reuse, R122 ;  /* 0x000000202b677223 */ /* 0x080fe2000000007a */
[-C--:B------:R-:W-:Y:S01]  /*06e0*/  FFMA R99, R44, R32.reuse, R109 ;  /* 0x000000202c637223 */ /* 0x080fe2000000006d */
[-C--:B------:R-:W-:Y:S01]  /*06f0*/  FFMA R96, R45, R32.reuse, R120 ;  /* 0x000000202d607223 */ /* 0x080fe20000000078 */
[-C--:B------:R-:W-:Y:S01]  /*0700*/  FFMA R97, R46, R32.reuse, R105 ;  /* 0x000000202e617223 */ /* 0x080fe20000000069 */
[----:B------:R-:W-:Y:S01]  /*0710*/  FFMA R32, R47, R32, R118 ;  /* 0x000000202f207223 */ /* 0x000fe20000000076 */
[-C--:B------:R-:W-:Y:S01]  /*0720*/  FFMA R120, R40, R33.reuse, R87 ;  /* 0x0000002128787223 */ /* 0x080fe20000000057 */
[-C--:B------:R-:W-:Y:S01]  /*0730*/  FFMA R118, R42, R33.reuse, R89 ;  /* 0x000000212a767223 */ /* 0x080fe20000000059 */
[-C--:B------:R-:W-:Y:S01]  /*0740*/  FFMA R86, R43, R33.reuse, R86 ;  /* 0x000000212b567223 */ /* 0x080fe20000000056 */
[-C--:B------:R-:W-:Y:S01]  /*0750*/  FFMA R114, R45, R33.reuse, R80 ;  /* 0x000000212d727223 */ /* 0x080fe20000000050 */
[-C--:B------:R-:W-:Y:S01]  /*0760*/  FFMA R85, R46, R33.reuse, R85 ;  /* 0x000000212e557223 */ /* 0x080fe20000000055 */
[----:B------:R-:W-:Y:S01]  /*0770*/  FFMA R116, R47, R33, R82 ;  /* 0x000000212f747223 */ /* 0x000fe20000000052 */
[----:B--2---:R-:W-:Y:S01]  /*0780*/  ULEA UR7, UR8, UR7, 0x18 ;  /* 0x0000000708077291 */ /* 0x004fe2000f8ec0ff */
[-C--:B------:R-:W-:Y:S01]  /*0790*/  FFMA R33, R44, R34.reuse, R75 ;  /* 0x000000222c217223 */ /* 0x080fe2000000004b */
[----:B------:R-:W-:Y:S01]  /*07a0*/  ULEA UR9, UR8, UR9, 0x18 ;  /* 0x0000000908097291 */ /* 0x000fe2000f8ec0ff */
[-C--:B------:R-:W-:Y:S01]  /*07b0*/  FFMA R79, R40, R34.reuse, R79 ;  /* 0x00000022284f7223 */ /* 0x080fe2000000004f */
[-C--:B------:R-:W-:Y:S01]  /*07c0*/  FFMA R81, R42, R34.reuse, R81 ;  /* 0x000000222a517223 */ /* 0x080fe20000000051 */
[-C--:B------:R-:W-:Y:S01]  /*07d0*/  FFMA R105, R43, R34.reuse, R78 ;  /* 0x000000222b697223 */ /* 0x080fe2000000004e */
[-C--:B------:R-:W-:Y:S01]  /*07e0*/  FFMA R75, R46, R34.reuse, R77 ;  /* 0x000000222e4b7223 */ /* 0x080fe2000000004d */
[C---:B0-----:R-:W-:Y:S01]  /*07f0*/  SHF.L.U32 R92, R90.reuse, 0x1, RZ ;  /* 0x000000015a5c7819 */ /* 0x041fe200000006ff */
[----:B------:R-:W-:Y:S01]  /*0800*/  FFMA R34, R47, R34, R74 ;  /* 0x000000222f227223 */ /* 0x000fe2000000004a */
[----:B------:R-:W-:Y:S01]  /*0810*/  SHF.L.U32 R95, R90, 0x5, RZ ;  /* 0x000000055a5f7819 */ /* 0x000fe200000006ff */
[-C--:B------:R-:W-:Y:S01]  /*0820*/  FFMA R82, R41, R35.reuse, R70 ;  /* 0x0000002329527223 */ /* 0x080fe20000000046 */
[----:B------:R-:W-:Y:S01]  /*0830*/  LOP3.LUT R94, R92, 0x7e0, RZ, 0xc0, !PT ;  /* 0x000007e05c5e7812 */ /* 0x000fe200078ec0ff */
[-C--:B------:R-:W-:Y:S01]  /*0840*/  FFMA R122, R40, R35.reuse, R63 ;  /* 0x00000023287a7223 */ /* 0x080fe2000000003f */
[----:B------:R-:W-:Y:S01]  /*0850*/  LOP3.LUT R95, R95, 0x1e0, RZ, 0xc0, !PT ;  /* 0x000001e05f5f7812 */ /* 0x000fe200078ec0ff */
[-C--:B------:R-:W-:Y:S01]  /*0860*/  FFMA R74, R43, R35.reuse, R62 ;  /* 0x000000232b4a7223 */ /* 0x080fe2000000003e */
[--C-:B------:R-:W-:Y:S01]  /*0870*/  IADD3 R76, PT, PT, R94, UR7, R72.reuse ;  /* 0x000000075e4c7c10 */ /* 0x100fe2000fffe048 */
[-C--:B------:R-:W-:Y:S01]  /*0880*/  FFMA R98, R44, R35.reuse, R61 ;  /* 0x000000232c627223 */ /* 0x080fe2000000003d */
[----:B------:R-:W-:Y:S01]  /*0890*/  IADD3 R72, PT, PT, R95, UR9, R72 ;  /* 0x000000095f487c10 */ /* 0x000fe2000fffe048 */
[-C--:B------:R-:W-:Y:S01]  /*08a0*/  FFMA R70, R45, R35.reuse, R60 ;  /* 0x000000232d467223 */ /* 0x080fe2000000003c */
[-C--:B------:R-:W-:Y:S01]  /*08b0*/  FFMA R80, R42, R35.reuse, R73 ;  /* 0x000000232a507223 */ /* 0x080fe20000000049 */
[----:B------:R-:W-:Y:S01]  /*08c0*/  LDS.128 R52, [R76+0x200] ;  /* 0x000200004c347984 */ /* 0x000fe20000000c00 */
[----:B------:R-:W-:Y:S01]  /*08d0*/  FFMA R73, R46, R35, R71 ;  /* 0x000000232e497223 */ /* 0x000fe20000000047 */
[-C--:B------:R-:W-:Y:S01]  /*08e0*/  FFMA R77, R40, R36.reuse, R19 ;  /* 0x00000024284d7223 */ /* 0x080fe20000000013 */
[-C--:B------:R-:W-:Y:S01]  /*08f0*/  FFMA R71, R43, R36.reuse, R14 ;  /* 0x000000242b477223 */ /* 0x080fe2000000000e */
[----:B------:R-:W0:Y:S01]  /*0900*/  LDS.128 R56, [R72+0x200] ;  /* 0x0002000048387984 */ /* 0x000e220000000c00 */
[-C--:B------:R-:W-:Y:S01]  /*0910*/  FFMA R115, R41, R36.reuse, R16 ;  /* 0x0000002429737223 */ /* 0x080fe20000000010 */
[-C--:B------:R-:W-:Y:S01]  /*0920*/  FFMA R19, R42, R36.reuse, R21 ;  /* 0x000000242a137223 */ /* 0x080fe20000000015 */
[-C--:B------:R-:W-:Y:S01]  /*0930*/  FFMA R15, R44, R36.reuse, R15 ;  /* 0x000000242c0f7223 */ /* 0x080fe2000000000f */
[----:B------:R-:W1:Y:S01]  /*0940*/  LDS.128 R60, [R76+0x210] ;  /* 0x000210004c3c7984 */ /* 0x000e620000000c00 */
[-C--:B------:R-:W-:Y:S01]  /*0950*/  FFMA R14, R45, R36.reuse, R12 ;  /* 0x000000242d0e7223 */ /* 0x080fe2000000000c */
[-C--:B------:R-:W-:Y:S01]  /*0960*/  FFMA R101, R46, R36.reuse, R17 ;  /* 0x000000242e657223 */ /* 0x080fe20000000011 */
[----:B------:R-:W-:Y:S01]  /*0970*/  FFMA R106, R47, R36, R20 ;  /* 0x000000242f6a7223 */ /* 0x000fe20000000014 */
[-C--:B------:R-:W-:Y:S01]  /*0980*/  FFMA R16, R40, R37.reuse, R11 ;  /* 0x0000002528107223 */ /* 0x080fe2000000000b */
[-C--:B------:R-:W-:Y:S01]  /*0990*/  FFMA R12, R41, R37.reuse, R10 ;  /* 0x00000025290c7223 */ /* 0x080fe2000000000a */
[----:B------:R-:W-:Y:S01]  /*09a0*/  FFMA R36, R44, R37, R23 ;  /* 0x000000252c247223 */ /* 0x000fe20000000017 */
        /* <DEDUP_REMOVED lines=9> */
[CC--:B------:R-:W-:Y:S01]  /*0a40*/  FFMA R124, R42.reuse, R39.reuse, R5 ;  /* 0x000000272a7c7223 */ /* 0x0c0fe20000000005 */
[-C--:B------:R-:W-:Y:S01]  /*0a50*/  FFMA R89, R42, R38.reuse, R9 ;  /* 0x000000262a597223 */ /* 0x080fe20000000009 */
[-C--:B------:R-:W-:Y:S01]  /*0a60*/  FFMA R37, R44, R38.reuse, R27 ;  /* 0x000000262c257223 */ /* 0x080fe2000000001b */
[-C--:B------:R-:W-:Y:S01]  /*0a70*/  FFMA R22, R45, R38.reuse, R22 ;  /* 0x000000262d167223 */ /* 0x080fe20000000016 */
[-C--:B------:R-:W-:Y:S01]  /*0a80*/  FFMA R35, R46, R38.reuse, R65 ;  /* 0x000000262e237223 */ /* 0x080fe20000000041 */
[----:B------:R-:W-:Y:S01]  /*0a90*/  FFMA R110, R47, R38, R26 ;  /* 0x000000262f6e7223 */ /* 0x000fe2000000001a */
[----:B------:R-:W2:Y:S01]  /*0aa0*/  LDS.128 R4, [R72+0x210] ;  /* 0x0002100048047984 */ /* 0x000ea20000000c00 */
[-C--:B------:R-:W-:Y:S01]  /*0ab0*/  FFMA R38, R41, R39.reuse, R2 ;  /* 0x0000002729267223 */ /* 0x080fe20000000002 */
[-C--:B------:R-:W-:Y:S01]  /*0ac0*/  FFMA R44, R44, R39.reuse, R67 ;  /* 0x000000272c2c7223 */ /* 0x080fe20000000043 */
[-C--:B------:R-:W-:Y:S01]  /*0ad0*/  FFMA R41, R45, R39.reuse, R64 ;  /* 0x000000272d297223 */ /* 0x080fe20000000040 */
[-C--:B------:R-:W-:Y:S01]  /*0ae0*/  FFMA R67, R46, R39.reuse, R69 ;  /* 0x000000272e437223 */ /* 0x080fe20000000045 */
[----:B------:R-:W-:Y:S01]  /*0af0*/  LDS.128 R24, [R76+0x400] ;  /* 0x000400004c187984 */ /* 0x000fe20000000c00 */
[-C--:B------:R-:W-:Y:S01]  /*0b00*/  FFMA R40, R40, R39.reuse, R3 ;  /* 0x0000002728287223 */ /* 0x080fe20000000003 */
[-C--:B------:R-:W-:Y:S01]  /*0b10*/  FFMA R20, R43, R39.reuse, R0 ;  /* 0x000000272b147223 */ /* 0x080fe20000000000 */
[----:B------:R-:W-:Y:S01]  /*0b20*/  FFMA R121, R47, R39, R68 ;  /* 0x000000272f797223 */ /* 0x000fe20000000044 */
[----:B------:R-:W-:Y:S01]  /*0b30*/  UIADD3 UR4, UPT, UPT, UR4, 0x8, URZ ;  /* 0x0000000804047890 */ /* 0x000fe2000fffe0ff */
[CC--:B0-----:R-:W-:Y:S01]  /*0b40*/  FFMA R45, R54.reuse, R56.reuse, R79 ;  /* 0x00000038362d7223 */ /* 0x0c1fe2000000004f */
[----:B------:R-:W-:Y:S01]  /*0b50*/  FFMA R46, R55, R56, R122 ;  /* 0x00000038372e7223 */ /* 0x000fe2000000007a */
[-C--:B------:R-:W-:Y:S01]  /*0b60*/  FFMA R3, R54, R58.reuse, R81 ;  /* 0x0000003a36037223 */ /* 0x080fe20000000051 */
[----:B------:R-:W-:Y:S01]  /*0b70*/  FFMA R21, R52, R58, R107 ;  /* 0x0000003a34157223 */ /* 0x000fe2000000006b */
[----:B-1----:R-:W-:Y:S01]  /*0b80*/  FFMA R79, R62, R56, R11 ;  /* 0x000000383e4f7223 */ /* 0x002fe2000000000b */
[C---:B------:R-:W-:Y:S01]  /*0b90*/  FFMA R122, R61.reuse, R58, R10 ;  /* 0x0000003a3d7a7223 */ /* 0x040fe2000000000a */
[----:B------:R-:W-:Y:S01]  /*0ba0*/  FFMA R87, R61, R56, R16 ;  /* 0x000000383d577223 */ /* 0x000fe20000000010 */
[----:B------:R-:W0:Y:S01]  /*0bb0*/  LDS.128 R8, [R72+0x400] ;  /* 0x0004000048087984 */ /* 0x000e220000000c00 */
[C---:B------:R-:W-:Y:S01]  /*0bc0*/  FFMA R81, R60.reuse, R58, R19 ;  /* 0x0000003a3c517223 */ /* 0x040fe20000000013 */
[-C--:B------:R-:W-:Y:S01]  /*0bd0*/  FFMA R39, R63, R56.reuse, R40 ;  /* 0x000000383f277223 */ /* 0x080fe20000000028 */
[----:B------:R-:W-:Y:S01]  /*0be0*/  FFMA R40, R61, R57, R12 ;  /* 0x000000393d287223 */ /* 0x000fe2000000000c */
[----:B------:R-:W1:Y:S01]  /*0bf0*/  LDS.128 R16, [R76+0x410] ;  /* 0x000410004c107984 */ /* 0x000e620000000c00 */
[CC--:B------:R-:W-:Y:S01]  /*0c00*/  FFMA R12, R55.reuse, R59.reuse, R74 ;  /* 0x0000003b370c7223 */ /* 0x0c0fe2000000004a */
[----:B------:R-:W-:Y:S01]  /*0c10*/  FFMA R107, R60, R59, R71 ;  /* 0x0000003b3c6b7223 */ /* 0x000fe20000000047 */
[CC--:B------:R-:W-:Y:S01]  /*0c20*/  FFMA R13, R54.reuse, R57.reuse, R83 ;  /* 0x00000039360d7223 */ /* 0x0c0fe20000000053 */
[----:B------:R-:W-:Y:S01]  /*0c30*/  FFMA R2, R55, R57, R82 ;  /* 0x0000003937027223 */ /* 0x000fe20000000052 */
[----:B------:R-:W-:Y:S01]  /*0c40*/  FFMA R105, R54, R59, R105 ;  /* 0x0000003b36697223 */ /* 0x000fe20000000069 */
[C---:B------:R-:W-:Y:S01]  /*0c50*/  FFMA R109, R53.reuse, R56, R120 ;  /* 0x00000038356d7223 */ /* 0x040fe20000000078 */
[C---:B------:R-:W-:Y:S01]  /*0c60*/  FFMA R108, R53.reuse, R57, R108 ;  /* 0x00000039356c7223 */ /* 0x040fe2000000006c */
[CC--:B------:R-:W-:Y:S01]  /*0c70*/  FFMA R118, R53.reuse, R58.reuse, R118 ;  /* 0x0000003a35767223 */ /* 0x0c0fe20000000076 */
[----:B------:R-:W-:Y:S01]  /*0c80*/  FFMA R0, R53, R59, R86 ;  /* 0x0000003b35007223 */ /* 0x000fe20000000056 */
[-C--:B------:R-:W-:Y:S01]  /*0c90*/  FFMA R38, R63, R57.reuse, R38 ;  /* 0x000000393f267223 */ /* 0x080fe20000000026 */
[----:B------:R-:W-:Y:S01]  /*0ca0*/  FFMA R120, R55, R58, R80 ;  /* 0x0000003a37787223 */ /* 0x000fe20000000050 */
[-C--:B------:R-:W-:Y:S01]  /*0cb0*/  FFMA R47, R60, R56.reuse, R77 ;  /* 0x000000383c2f7223 */ /* 0x080fe2000000004d */
[C---:B------:R-:W-:Y:S01]  /*0cc0*/  FFMA R111, R52.reuse, R56, R111 ;  /* 0x00000038346f7223 */ /* 0x040fe2000000006f */
[----:B------:R-:W-:Y:S01]  /*0cd0*/  FFMA R119, R52, R57, R119 ;  /* 0x0000003934777223 */ /* 0x000fe20000000077 */
[C---:B--2---:R-:W-:Y:S01]  /*0ce0*/  FFMA R71, R54.reuse, R4, R33 ;  /* 0x0000000436477223 */ /* 0x044fe20000000021 */
[C---:B------:R-:W-:Y:S01]  /*0cf0*/  FFMA R74, R54.reuse, R5, R84 ;  /* 0x00000005364a7223 */ /* 0x040fe20000000054 */
[-C--:B------:R-:W-:Y:S01]  /*0d00*/  FFMA R75, R54, R6.reuse, R75 ;  /* 0x00000006364b7223 */ /* 0x080fe2000000004b */
[-C--:B------:R-:W-:Y:S01]  /*0d10*/  FFMA R82, R52, R7.reuse, R32 ;  /* 0x0000000734527223 */ /* 0x080fe20000000020 */
[----:B------:R-:W-:Y:S01]  /*0d20*/  FFMA R54, R54, R7, R34 ;  /* 0x0000000736367223 */ /* 0x000fe20000000022 */
[----:B------:R-:W-:Y:S01]  /*0d30*/  FFMA R69, R62, R6, R35 ;  /* 0x000000063e457223 */ /* 0x000fe20000000023 */
[C---:B------:R-:W-:Y:S01]  /*0d40*/  FFMA R112, R53.reuse, R4, R112 ;  /* 0x0000000435707223 */ /* 0x040fe20000000070 */
[----:B------:R-:W2:Y:S01]  /*0d50*/  LDS.128 R32, [R72+0x410] ;  /* 0x0004100048207984 */ /* 0x000ea20000000c00 */
[C---:B------:R-:W-:Y:S01]  /*0d60*/  FFMA R114, R53.reuse, R5, R114 ;  /* 0x0000000535727223 */ /* 0x040fe20000000072 */
[CC--:B------:R-:W-:Y:S01]  /*0d70*/  FFMA R85, R53.reuse, R6.reuse, R85 ;  /* 0x0000000635557223 */ /* 0x0c0fe20000000055 */
[----:B------:R-:W-:Y:S01]  /*0d80*/  FFMA R116, R53, R7, R116 ;  /* 0x0000000735747223 */ /* 0x000fe20000000074 */
[C---:B------:R-:W-:Y:S01]  /*0d90*/  FFMA R53, R55.reuse, R6, R73 ;  /* 0x0000000637357223 */ /* 0x040fe20000000049 */
[C---:B------:R-:W-:Y:S01]  /*0da0*/  FFMA R80, R52.reuse, R5, R96 ;  /* 0x0000000534507223 */ /* 0x040fe20000000060 */
[C---:B------:R-:W-:Y:S01]  /*0db0*/  FFMA R103, R52.reuse, R59, R103 ;  /* 0x0000003b34677223 */ /* 0x040fe20000000067 */
[C---:B------:R-:W-:Y:S01]  /*0dc0*/  FFMA R77, R52.reuse, R4, R99 ;  /* 0x00000004344d7223 */ /* 0x040fe20000000063 */
[----:B------:R-:W-:Y:S01]  /*0dd0*/  FFMA R83, R52, R6, R97 ;  /* 0x0000000634537223 */ /* 0x000fe20000000061 */
[----:B------:R-:W-:Y:S01]  /*0de0*/  FFMA R96, R55, R7, R100 ;  /* 0x0000000737607223 */ /* 0x000fe20000000064 */
[C---:B------:R-:W-:Y:S01]  /*0df0*/  FFMA R117, R62.reuse, R57, R117 ;  /* 0x000000393e757223 */ /* 0x040fe20000000075 */
[CC--:B------:R-:W-:Y:S01]  /*0e00*/  FFMA R89, R62.reuse, R58.reuse, R89 ;  /* 0x0000003a3e597223 */ /* 0x0c0fe20000000059 */
[C---:B------:R-:W-:Y:S01]  /*0e10*/  FFMA R124, R63.reuse, R58, R124 ;  /* 0x0000003a3f7c7223 */ /* 0x040fe2000000007c */
[-C--:B------:R-:W-:Y:S01]  /*0e20*/  FFMA R113, R62, R59.reuse, R113 ;  /* 0x0000003b3e717223 */ /* 0x080fe20000000071 */
[----:B0-----:R-:W-:Y:S01]  /*0e30*/  FFMA R73, R26, R10, R3 ;  /* 0x0000000a1a497223 */ /* 0x001fe20000000003 */
[----:B------:R-:W-:Y:S01]  /*0e40*/  FFMA R86, R63, R59, R20 ;  /* 0x0000003b3f567223 */ /* 0x000fe20000000014 */
[----:B------:R-:W0:Y:S01]  /*0e50*/  LDC R3, c[0x0][0x3a0] ;  /* 0x0000e800ff037b82 */ /* 0x000e220000000800 */
[-C--:B------:R-:W-:Y:S01]  /*0e60*/  FFMA R52, R55, R4.reuse, R98 ;  /* 0x0000000437347223 */ /* 0x080fe20000000062 */
[CC--:B------:R-:W-:Y:S01]  /*0e70*/  FFMA R65, R62.reuse, R4.reuse, R37 ;  /* 0x000000043e417223 */ /* 0x0c0fe20000000025 */
[C---:B------:R-:W-:Y:S01]  /*0e80*/  FFMA R22, R62.reuse, R5, R22 ;  /* 0x000000053e167223 */ /* 0x040fe20000000016 */
[----:B------:R-:W-:Y:S01]  /*0e90*/  FFMA R100, R62, R7, R110 ;  /* 0x000000073e647223 */ /* 0x000fe2000000006e */
[C---:B------:R-:W-:Y:S01]  /*0ea0*/  FFMA R115, R60.reuse, R57, R115 ;  /* 0x000000393c737223 */ /* 0x040fe20000000073 */
[----:B------:R-:W-:Y:S01]  /*0eb0*/  FFMA R78, R61, R59, R78 ;  /* 0x0000003b3d4e7223 */ /* 0x000fe2000000004e */
[-C--:B------:R-:W-:Y:S01]  /*0ec0*/  FFMA R66, R55, R5.reuse, R70 ;  /* 0x0000000537427223 */ /* 0x080fe20000000046 */
[C---:B------:R-:W-:Y:S01]  /*0ed0*/  FFMA R43, R60.reuse, R4, R15 ;  /* 0x000000043c2b7223 */ /* 0x040fe2000000000f */
[C---:B------:R-:W-:Y:S01]  /*0ee0*/  FFMA R20, R60.reuse, R5, R14 ;  /* 0x000000053c147223 */ /* 0x040fe2000000000e */
[C---:B------:R-:W-:Y:S01]  /*0ef0*/  FFMA R101, R60.reuse, R6, R101 ;  /* 0x000000063c657223 */ /* 0x040fe20000000065 */
[----:B------:R-:W-:Y:S01]  /*0f00*/  FFMA R106, R60, R7, R106 ;  /* 0x000000073c6a7223 */ /* 0x000fe2000000006a */
        /* <DEDUP_REMOVED lines=8> */
[CC--:B-1----:R-:W-:Y:S01]  /*0f90*/  FFMA R58, R19.reuse, R8.reuse, R39 ;  /* 0x00000008133a7223 */ /* 0x0c2fe20000000027 */
[-C--:B------:R-:W-:Y:S01]  /*0fa0*/  FFMA R99, R26, R9.reuse, R13 ;  /* 0x000000091a637223 */ /* 0x080fe2000000000d */
[----:B------:R-:W-:Y:S01]  /*0fb0*/  FFMA R84, R19, R9, R38 ;  /* 0x0000000913547223 */ /* 0x000fe20000000026 */
[----:B------:R-:W-:Y:S01]  /*0fc0*/  FFMA R62, R27, R11, R12 ;  /* 0x0000000b1b3e7223 */ /* 0x000fe2000000000c */
[----:B0-----:R-:W-:Y:S01]  /*0fd0*/  ISETP.LE.AND P0, PT, R3, UR4, PT ;  /* 0x0000000403007c0c */ /* 0x001fe2000bf03270 */
[----:B------:R-:W-:Y:S01]  /*0fe0*/  LDS.128 R36, [R76+0x600] ;  /* 0x000600004c247984 */ /* 0x000fe20000000c00 */
[-C--:B------:R-:W-:Y:S01]  /*0ff0*/  FFMA R41, R24, R8.reuse, R111 ;  /* 0x0000000818297223 */ /* 0x080fe2000000006f */
[-C--:B------:R-:W-:Y:S01]  /*1000*/  FFMA R44, R25, R8.reuse, R109 ;  /* 0x00000008192c7223 */ /* 0x080fe2000000006d */
[-C--:B------:R-:W-:Y:S01]  /*1010*/  FFMA R45, R26, R8.reuse, R45 ;  /* 0x000000081a2d7223 */ /* 0x080fe2000000002d */
[----:B------:R-:W0:Y:S01]  /*1020*/  LDS.128 R4, [R72+0x600] ;  /* 0x0006000048047984 */ /* 0x000e220000000c00 */
[-C--:B------:R-:W-:Y:S01]  /*1030*/  FFMA R46, R27, R8.reuse, R46 ;  /* 0x000000081b2e7223 */ /* 0x080fe2000000002e */
[-C--:B------:R-:W-:Y:S01]  /*1040*/  FFMA R47, R16, R8.reuse, R47 ;  /* 0x00000008102f7223 */ /* 0x080fe2000000002f */
[-C--:B------:R-:W-:Y:S01]  /*1050*/  FFMA R56, R17, R8.reuse, R87 ;  /* 0x0000000811387223 */ /* 0x080fe20000000057 */
[----:B------:R-:W1:Y:S01]  /*1060*/  LDS.128 R12, [R76+0x610] ;  /* 0x000610004c0c7984 */ /* 0x000e620000000c00 */
[----:B------:R-:W-:Y:S01]  /*1070*/  FFMA R57, R18, R8, R79 ;  /* 0x0000000812397223 */ /* 0x000fe2000000004f */
[-C--:B------:R-:W-:Y:S01]  /*1080*/  FFMA R119, R24, R9.reuse, R119 ;  /* 0x0000000918777223 */ /* 0x080fe20000000077 */
        /* <DEDUP_REMOVED lines=19> */
[C---:B--2---:R-:W-:Y:S01]  /*11c0*/  FFMA R60, R27.reuse, R32, R52 ;  /* 0x000000201b3c7223 */ /* 0x044fe20000000034 */
[----:B------:R-:W2:Y:S01]  /*11d0*/  LDS.128 R8, [R72+0x610] ;  /* 0x0006100048087984 */ /* 0x000ea20000000c00 */
[C---:B------:R-:W-:Y:S01]  /*11e0*/  FFMA R66, R27.reuse, R33, R66 ;  /* 0x000000211b427223 */ /* 0x040fe20000000042 */
[C---:B------:R-:W-:Y:S01]  /*11f0*/  FFMA R61, R27.reuse, R34, R53 ;  /* 0x000000221b3d7223 */ /* 0x040fe20000000035 */
[----:B------:R-:W-:Y:S01]  /*1200*/  FFMA R96, R27, R35, R96 ;  /* 0x000000231b607223 */ /* 0x000fe20000000060 */
[C---:B------:R-:W-:Y:S01]  /*1210*/  FFMA R77, R24.reuse, R32, R77 ;  /* 0x00000020184d7223 */ /* 0x040fe2000000004d */
[----:B------:R-:W3:Y:S01]  /*1220*/  @!P0 S2R R27, SR_CTAID.X ;  /* 0x00000000001b8919 */ /* 0x000ee20000002500 */
[C---:B------:R-:W-:Y:S01]  /*1230*/  FFMA R80, R24.reuse, R33, R80 ;  /* 0x0000002118507223 */ /* 0x040fe20000000050 */
[C---:B------:R-:W-:Y:S01]  /*1240*/  FFMA R83, R24.reuse, R34, R83 ;  /* 0x0000002218537223 */ /* 0x040fe20000000053 */
[----:B------:R-:W-:Y:S01]  /*1250*/  FFMA R82, R24, R35, R82 ;  /* 0x0000002318527223 */ /* 0x000fe20000000052 */
[C---:B------:R-:W-:Y:S01]  /*1260*/  FFMA R112, R25.reuse, R32, R112 ;  /* 0x0000002019707223 */ /* 0x040fe20000000070 */
[C---:B------:R-:W-:Y:S01]  /*1270*/  FFMA R114, R25.reuse, R33, R114 ;  /* 0x0000002119727223 */ /* 0x040fe20000000072 */
[C---:B------:R-:W-:Y:S01]  /*1280*/  FFMA R85, R25.reuse, R34, R85 ;  /* 0x0000002219557223 */ /* 0x040fe20000000055 */
[----:B------:R-:W-:Y:S01]  /*1290*/  FFMA R116, R25, R35, R116 ;  /* 0x0000002319747223 */ /* 0x000fe20000000074 */
[-C--:B------:R-:W-:Y:S01]  /*12a0*/  FFMA R25, R16, R32.reuse, R43 ;  /* 0x0000002010197223 */ /* 0x080fe2000000002b */
[CC--:B------:R-:W-:Y:S01]  /*12b0*/  FFMA R24, R17.reuse, R32.reuse, R42 ;  /* 0x0000002011187223 */ /* 0x0c0fe2000000002a */
[C---:B------:R-:W-:Y:S01]  /*12c0*/  FFMA R71, R26.reuse, R32, R71 ;  /* 0x000000201a477223 */ /* 0x040fe20000000047 */
[----:B------:R-:W4:Y:S01]  /*12d0*/  @!P0 LDC.64 R42, c[0x0][0x388] ;  /* 0x0000e200ff2a8b82 */ /* 0x000f220000000a00 */
[C---:B------:R-:W-:Y:S01]  /*12e0*/  FFMA R74, R26.reuse, R33, R74 ;  /* 0x000000211a4a7223 */ /* 0x040fe2000000004a */
[CC--:B------:R-:W-:Y:S01]  /*12f0*/  FFMA R75, R26.reuse, R34.reuse, R75 ;  /* 0x000000221a4b7223 */ /* 0x0c0fe2000000004b */
[----:B------:R-:W-:Y:S01]  /*1300*/  FFMA R26, R26, R35, R54 ;  /* 0x000000231a1a7223 */ /* 0x000fe20000000036 */
[C---:B------:R-:W-:Y:S01]  /*1310*/  FFMA R20, R16.reuse, R33, R20 ;  /* 0x0000002110147223 */ /* 0x040fe20000000014 */
[CC--:B------:R-:W-:Y:S01]  /*1320*/  FFMA R101, R16.reuse, R34.reuse, R101 ;  /* 0x0000002210657223 */ /* 0x0c0fe20000000065 */
[----:B------:R-:W-:Y:S01]  /*1330*/  FFMA R106, R16, R35, R106 ;  /* 0x00000023106a7223 */ /* 0x000fe2000000006a */
        /* <DEDUP_REMOVED lines=11> */
[-C--:B0-----:R-:W-:Y:S01]  /*13f0*/  FFMA R41, R36, R4.reuse, R41 ;  /* 0x0000000424297223 */ /* 0x081fe20000000029 */
[-C--:B------:R-:W-:Y:S01]  /*1400*/  FFMA R44, R37, R4.reuse, R44 ;  /* 0x00000004252c7223 */ /* 0x080fe2000000002c */
[-C--:B------:R-:W-:Y:S01]  /*1410*/  FFMA R45, R38, R4.reuse, R45 ;  /* 0x00000004262d7223 */ /* 0x080fe2000000002d */
[-C--:B------:R-:W-:Y:S01]  /*1420*/  FFMA R46, R39, R4.reuse, R46 ;  /* 0x00000004272e7223 */ /* 0x080fe2000000002e */
[-C--:B-1----:R-:W-:Y:S01]  /*1430*/  FFMA R47, R12, R4.reuse, R47 ;  /* 0x000000040c2f7223 */ /* 0x082fe2000000002f */
        /* <DEDUP_REMOVED lines=27> */
[----:B---3--:R-:W-:Y:S01]  /*15f0*/  @!P0 SHF.L.U32 R27, R27, 0x7, RZ ;  /* 0x000000071b1b8819 */ /* 0x008fe200000006ff */
[----:B------:R-:W-:Y:S01]  /*1600*/  LDS.128 R4, [R76+0x800] ;  /* 0x000800004c047984 */ /* 0x000fe20000000c00 */
[C---:B--2---:R-:W-:Y:S01]  /*1610*/  FFMA R77, R36.reuse, R8, R77 ;  /* 0x00000008244d7223 */ /* 0x044fe2000000004d */
[C---:B------:R-:W-:Y:S01]  /*1620*/  FFMA R80, R36.reuse, R9, R80 ;  /* 0x0000000924507223 */ /* 0x040fe20000000050 */
[C---:B------:R-:W-:Y:S01]  /*1630*/  FFMA R83, R36.reuse, R10, R83 ;  /* 0x0000000a24537223 */ /* 0x040fe20000000053 */
[----:B------:R-:W0:Y:S01]  /*1640*/  LDS.128 R16, [R72+0x800] ;  /* 0x0008000048107984 */ /* 0x000e220000000c00 */
[----:B------:R-:W-:Y:S01]  /*1650*/  FFMA R82, R36, R11, R82 ;  /* 0x0000000b24527223 */ /* 0x000fe20000000052 */
[C---:B------:R-:W-:Y:S01]  /*1660*/  FFMA R71, R38.reuse, R8, R71 ;  /* 0x0000000826477223 */ /* 0x040fe20000000047 */
[CC--:B------:R-:W-:Y:S01]  /*1670*/  FFMA R74, R38.reuse, R9.reuse, R74 ;  /* 0x00000009264a7223 */ /* 0x0c0fe2000000004a */
[----:B------:R-:W1:Y:S01]  /*1680*/  LDS.128 R32, [R76+0x810] ;  /* 0x000810004c207984 */ /* 0x000e620000000c00 */
[----:B------:R-:W-:Y:S01]  /*1690*/  FFMA R75, R38, R10, R75 ;  /* 0x0000000a264b7223 */ /* 0x000fe2000000004b */
[C---:B------:R-:W-:Y:S01]  /*16a0*/  FFMA R60, R39.reuse, R8, R60 ;  /* 0x00000008273c7223 */ /* 0x040fe2000000003c */
[C---:B------:R-:W-:Y:S01]  /*16b0*/  FFMA R66, R39.reuse, R9, R66 ;  /* 0x0000000927427223 */ /* 0x040fe20000000042 */
[C---:B------:R-:W-:Y:S01]  /*16c0*/  FFMA R61, R39.reuse, R10, R61 ;  /* 0x0000000a273d7223 */ /* 0x040fe2000000003d */
[----:B------:R-:W-:Y:S01]  /*16d0*/  FFMA R96, R39, R11, R96 ;  /* 0x0000000b27607223 */ /* 0x000fe20000000060 */
[----:B----4-:R-:W-:-:S04]  /*16e0*/  @!P0 IMAD.WIDE.U32 R42, R27, 0x4, R42 ;  /* 0x000000041b2a8825 */ /* 0x010fc800078e002a */
        /* <DEDUP_REMOVED lines=17> */
[----:B------:R-:W2:Y:S01]  /*1800*/  LDS.128 R24, [R72+0x810] ;  /* 0x0008100048187984 */ /* 0x000ea20000000c00 */
[C---:B------:R-:W-:Y:S01]  /*1810*/  FFMA R112, R37.reuse, R8, R112 ;  /* 0x0000000825707223 */ /* 0x040fe20000000070 */
[C---:B------:R-:W-:Y:S01]  /*1820*/  FFMA R114, R37.reuse, R9, R114 ;  /* 0x0000000925727223 */ /* 0x040fe20000000072 */
[C---:B------:R-:W-:Y:S01]  /*1830*/  FFMA R85, R37.reuse, R10, R85 ;  /* 0x0000000a25557223 */ /* 0x040fe20000000055 */
[----:B------:R-:W-:Y:S01]  /*1840*/  LDS.128 R108, [R76+0xa00] ;  /* 0x000a00004c6c7984 */ /* 0x000fe20000000c00 */
[----:B------:R-:W-:Y:S01]  /*1850*/  FFMA R116, R37, R11, R116 ;  /* 0x0000000b25747223 */ /* 0x000fe20000000074 */
[----:B------:R-:W-:Y:S01]  /*1860*/  @!P0 IMAD.WIDE R42, R91, 0x4, R42 ;  /* 0x000000045b2a8825 */ /* 0x000fe200078e022a */
[----:B------:R-:W-:Y:S01]  /*1870*/  @!P0 MOV R52, R88 ;  /* 0x0000005800348202 */ /* 0x000fe20000000f00 */
[----:B------:R-:W3:Y:S01]  /*1880*/  LDS.128 R12, [R72+0xa00] ;  /* 0x000a0000480c7984 */ /* 0x000ee20000000c00 */
[----:B------:R-:W-:-:S03]  /*1890*/  @!P0 MOV R53, R93 ;  /* 0x0000005d00358202 */ /* 0x000fc60000000f00 */
[----:B------:R-:W4:Y:S01]  /*18a0*/  LDS.128 R8, [R76+0xa10] ;  /* 0x000a10004c087984 */ /* 0x000f220000000c00 */
        /* <DEDUP_REMOVED lines=32> */
[----:B-----5:R0:W5:Y:S01]  /*1ab0*/  @!P0 LDG.E.128 R48, desc[UR10][R42.64] ;  /* 0x0000000a2a308981 */ /* 0x020162000c1e1d00 */
[----:B--2---:R-:W-:Y:S01]  /*1ac0*/  FFMA R59, R6, R27, R38 ;  /* 0x0000001b063b7223 */ /* 0x004fe20000000026 */
        /* <DEDUP_REMOVED lines=16> */
[----:B---3--:R-:W-:Y:S01]  /*1bd0*/  FFMA R19, R108, R12, R37 ;  /* 0x0000000c6c137223 */ /* 0x008fe20000000025 */
[----:B------:R-:W-:Y:S01]  /*1be0*/  LDS.128 R32, [R76+0xc00] ;  /* 0x000c00004c207984 */ /* 0x000fe20000000c00 */
[----:B------:R-:W-:-:S03]  /*1bf0*/  FFMA R77, R4, R24, R77 ;  /* 0x00000018044d7223 */ /* 0x000fc6000000004d */
[----:B0-----:R-:W0:Y:S01]  /*1c00*/  LDS.128 R40, [R72+0xc00] ;  /* 0x000c000048287984 */ /* 0x001e220000000c00 */
[----:B------:R-:W-:-:S03]  /*1c10*/  FFMA R80, R4, R25, R80 ;  /* 0x0000001904507223 */ /* 0x000fc60000000050 */
[----:B------:R-:W1:Y:S01]  /*1c20*/  LDS.128 R36, [R76+0xc10] ;  /* 0x000c10004c247984 */ /* 0x000e620000000c00 */
[C---:B------:R-:W-:Y:S01]  /*1c30*/  FFMA R83, R4.reuse, R26, R83 ;  /* 0x0000001a04537223 */ /* 0x040fe20000000053 */
[----:B------:R-:W-:Y:S01]  /*1c40*/  FFMA R82, R4, R27, R82 ;  /* 0x0000001b04527223 */ /* 0x000fe20000000052 */
[C---:B------:R-:W-:Y:S01]  /*1c50*/  FFMA R112, R5.reuse, R24, R112 ;  /* 0x0000001805707223 */ /* 0x040fe20000000070 */
[C---:B------:R-:W-:Y:S01]  /*1c60*/  FFMA R114, R5.reuse, R25, R114 ;  /* 0x0000001905727223 */ /* 0x040fe20000000072 */
[C---:B------:R-:W-:Y:S01]  /*1c70*/  FFMA R85, R5.reuse, R26, R85 ;  /* 0x0000001a05557223 */ /* 0x040fe20000000055 */
[----:B------:R-:W-:Y:S01]  /*1c80*/  FFMA R116, R5, R27, R116 ;  /* 0x0000001b05747223 */ /* 0x000fe20000000074 */
[C---:B------:R-:W-:Y:S01]  /*1c90*/  FFMA R71, R6.reuse, R24, R71 ;  /* 0x0000001806477223 */ /* 0x040fe20000000047 */
[CC--:B------:R-:W-:Y:S01]  /*1ca0*/  FFMA R74, R6.reuse, R25.reuse, R74 ;  /* 0x00000019064a7223 */ /* 0x0c0fe2000000004a */
[----:B------:R-:W-:Y:S01]  /*1cb0*/  FFMA R75, R6, R26, R75 ;  /* 0x0000001a064b7223 */ /* 0x000fe2000000004b */
[C---:B------:R-:W-:Y:S01]  /*1cc0*/  FFMA R60, R7.reuse, R24, R60 ;  /* 0x00000018073c7223 */ /* 0x040fe2000000003c */
[C---:B------:R-:W-:Y:S01]  /*1cd0*/  FFMA R66, R7.reuse, R25, R66 ;  /* 0x0000001907427223 */ /* 0x040fe20000000042 */
[C---:B------:R-:W-:Y:S01]  /*1ce0*/  FFMA R61, R7.reuse, R26, R61 ;  /* 0x0000001a073d7223 */ /* 0x040fe2000000003d */
[----:B------:R-:W-:Y:S01]  /*1cf0*/  FFMA R96, R7, R27, R96 ;  /* 0x0000001b07607223 */ /* 0x000fe20000000060 */
[-C--:B------:R-:W-:Y:S01]  /*1d00*/  FFMA R44, R109, R12.reuse, R44 ;  /* 0x0000000c6d2c7223 */ /* 0x080fe2000000002c */
[-C--:B------:R-:W-:Y:S01]  /*1d10*/  FFMA R45, R110, R12.reuse, R45 ;  /* 0x0000000c6e2d7223 */ /* 0x080fe2000000002d */
[-C--:B------:R-:W-:Y:S01]  /*1d20*/  FFMA R46, R111, R12.reuse, R46 ;  /* 0x0000000c6f2e7223 */ /* 0x080fe2000000002e */
[-C--:B----4-:R-:W-:Y:S01]  /*1d30*/  FFMA R47, R8, R12.reuse, R47 ;  /* 0x0000000c082f7223 */ /* 0x090fe2000000002f */
        /* <DEDUP_REMOVED lines=27> */
[----:B------:R2:W5:Y:S04]  /*1ef0*/  @!P0 LDG.E.128 R28, desc[UR10][R52.64] ;  /* 0x0000000a341c8981 */ /* 0x000568000c1e1d00 */
[----:B------:R-:W-:Y:S04]  /*1f00*/  LDS.128 R24, [R76+0xe00] ;  /* 0x000e00004c187984 */ /* 0x000fe80000000c00 */
[----:B------:R-:W3:Y:S04]  /*1f10*/  LDS.128 R12, [R72+0xe00] ;  /* 0x000e0000480c7984 */ /* 0x000ee80000000c00 */
[----:B--2---:R-:W2:Y:S04]  /*1f20*/  LDS.128 R52, [R76+0xe10] ;  /* 0x000e10004c347984 */ /* 0x004ea80000000c00 */
        /* <DEDUP_REMOVED lines=9> */
[----:B------:R-:W-:-:S02]  /*1fc0*/  ISETP.LE.AND P0, PT, R3, UR4, PT ;  /* 0x0000000403007c0c */ /* 0x000fc4000bf03270 */
[----:B------:R-:W-:Y:S01]  /*1fd0*/  ISETP.LE.AND P1, PT, R3, UR4, PT ;  /* 0x0000000403007c0c */ /* 0x000fe2000bf23270 */
[-C--:B---3--:R-:W-:Y:S01]  /*1fe0*/  FFMA R97, R24, R12.reuse, R19 ;  /* 0x0000000c18617223 */ /* 0x088fe20000000013 */
[-C--:B------:R-:W-:Y:S01]  /*1ff0*/  FFMA R87, R25, R12.reuse, R44 ;  /* 0x0000000c19577223 */ /* 0x080fe2000000002c */
[-C--:B------:R-:W-:Y:S01]  /*2000*/  FFMA R79, R26, R12.reuse, R45 ;  /* 0x0000000c1a4f7223 */ /* 0x080fe2000000002d */
[-C--:B------:R-:W-:Y:S01]  /*2010*/  FFMA R63, R27, R12.reuse, R46 ;  /* 0x0000000c1b3f7223 */ /* 0x080fe2000000002e */
[----:B--2---:R-:W-:Y:S02]  /*2020*/  FFMA R19, R52, R12, R47 ;  /* 0x0000000c34137223 */ /* 0x004fe4000000002f */
[----:B------:R-:W0:Y:S01]  /*2030*/  LDS.128 R44, [R72+0xc10] ;  /* 0x000c1000482c7984 */ /* 0x000e220000000c00 */
[C---:B----4-:R-:W-:Y:S01]  /*2040*/  FFMA R77, R108.reuse, R4, R77 ;  /* 0x000000046c4d7223 */ /* 0x050fe2000000004d */
[C---:B------:R-:W-:Y:S01]  /*2050*/  FFMA R80, R108.reuse, R5, R80 ;  /* 0x000000056c507223 */ /* 0x040fe20000000050 */
[C---:B------:R-:W-:Y:S01]  /*2060*/  FFMA R83, R108.reuse, R6, R83 ;  /* 0x000000066c537223 */ /* 0x040fe20000000053 */
[----:B------:R-:W-:Y:S01]  /*2070*/  FFMA R82, R108, R7, R82 ;  /* 0x000000076c527223 */ /* 0x000fe20000000052 */
[C---:B------:R-:W-:Y:S01]  /*2080*/  FFMA R71, R110.reuse, R4, R71 ;  /* 0x000000046e477223 */ /* 0x040fe20000000047 */
[C---:B------:R-:W-:Y:S01]  /*2090*/  FFMA R74, R110.reuse, R5, R74 ;  /* 0x000000056e4a7223 */ /* 0x040fe2000000004a */
[C---:B------:R-:W-:Y:S01]  /*20a0*/  FFMA R75, R110.reuse, R6, R75 ;  /* 0x000000066e4b7223 */ /* 0x040fe2000000004b */
[-C--:B------:R-:W-:Y:S01]  /*20b0*/  FFMA R116, R109, R7.reuse, R116 ;  /* 0x000000076d747223 */ /* 0x080fe20000000074 */
[-C--:B------:R-:W-:Y:S01]  /*20c0*/  FFMA R110, R110, R7.reuse, R59 ;  /* 0x000000076e6e7223 */ /* 0x080fe2000000003b */
[-C--:B------:R-:W-:Y:S01]  /*20d0*/  FFMA R108, R111, R7.reuse, R96 ;  /* 0x000000076f6c7223 */ /* 0x080fe20000000060 */
[-C--:B------:R-:W-:Y:S01]  /*20e0*/  FFMA R106, R8, R7.reuse, R106 ;  /* 0x00000007086a7223 */ /* 0x080fe2000000006a */
[-C--:B------:R-:W-:Y:S01]  /*20f0*/  FFMA R104, R9, R7.reuse, R104 ;  /* 0x0000000709687223 */ /* 0x080fe20000000068 */
[----:B------:R-:W-:Y:S01]  /*2100*/  FFMA R100, R10, R7, R100 ;  /* 0x000000070a647223 */ /* 0x000fe20000000064 */
[C---:B------:R-:W-:Y:S01]  /*2110*/  FFMA R64, R11.reuse, R4, R64 ;  /* 0x000000040b407223 */ /* 0x040fe20000000040 */
[C---:B------:R-:W-:Y:S01]  /*2120*/  FFMA R68, R11.reuse, R5, R68 ;  /* 0x000000050b447223 */ /* 0x040fe20000000044 */
[C---:B------:R-:W-:Y:S01]  /*2130*/  FFMA R67, R11.reuse, R6, R67 ;  /* 0x000000060b437223 */ /* 0x040fe20000000043 */
[----:B------:R-:W-:Y:S01]  /*2140*/  FFMA R98, R11, R7, R98 ;  /* 0x000000070b627223 */ /* 0x000fe20000000062 */
[-C--:B------:R-:W-:Y:S01]  /*2150*/  FFMA R11, R53, R12.reuse, R56 ;  /* 0x0000000c350b7223 */ /* 0x080fe20000000038 */
[-C--:B------:R-:W-:Y:S01]  /*2160*/  FFMA R7, R54, R12.reuse, R57 ;  /* 0x0000000c36077223 */ /* 0x080fe20000000039 */
[----:B------:R-:W-:-:S02]  /*2170*/  FFMA R3, R55, R12, R58 ;  /* 0x0000000c37037223 */ /* 0x000fc4000000003a */
[----:B------:R-:W1:Y:S01]  /*2180*/  LDS.128 R56, [R72+0xe10] ;  /* 0x000e100048387984 */ /* 0x000e620000000c00 */
[-C--:B------:R-:W-:Y:S01]  /*2190*/  FFMA R70, R33, R41.reuse, R70 ;  /* 0x0000002921467223 */ /* 0x080fe20000000046 */
[----:B------:R-:W-:Y:S01]  /*21a0*/  FFMA R99, R34, R41, R99 ;  /* 0x0000002922637223 */ /* 0x000fe20000000063 */
[CC--:B------:R-:W-:Y:S01]  /*21b0*/  FFMA R112, R109.reuse, R4.reuse, R112 ;  /* 0x000000046d707223 */ /* 0x0c0fe20000000070 */
[-C--:B------:R-:W-:Y:S01]  /*21c0*/  FFMA R114, R109, R5.reuse, R114 ;  /* 0x000000056d727223 */ /* 0x080fe20000000072 */
[CC--:B------:R-:W-:Y:S01]  /*21d0*/  FFMA R60, R111.reuse, R4.reuse, R60 ;  /* 0x000000046f3c7223 */ /* 0x0c0fe2000000003c */
[-C--:B------:R-:W-:Y:S01]  /*21e0*/  FFMA R66, R111, R5.reuse, R66 ;  /* 0x000000056f427223 */ /* 0x080fe20000000042 */
[CC--:B------:R-:W-:Y:S01]  /*21f0*/  FFMA R17, R8.reuse, R4.reuse, R17 ;  /* 0x0000000408117223 */ /* 0x0c0fe20000000011 */
[-C--:B------:R-:W-:Y:S01]  /*2200*/  FFMA R20, R8, R5.reuse, R20 ;  /* 0x0000000508147223 */ /* 0x080fe20000000014 */
[CC--:B------:R-:W-:Y:S01]  /*2210*/  FFMA R18, R9.reuse, R4.reuse, R18 ;  /* 0x0000000409127223 */ /* 0x0c0fe20000000012 */
[-C--:B------:R-:W-:Y:S01]  /*2220*/  FFMA R102, R9, R5.reuse, R102 ;  /* 0x0000000509667223 */ /* 0x080fe20000000066 */
[C---:B------:R-:W-:Y:S01]  /*2230*/  FFMA R65, R10.reuse, R4, R65 ;  /* 0x000000040a417223 */ /* 0x040fe20000000041 */
[C---:B------:R-:W-:Y:S01]  /*2240*/  FFMA R22, R10.reuse, R5, R22 ;  /* 0x000000050a167223 */ /* 0x040fe20000000016 */
[----:B------:R-:W-:Y:S01]  /*2250*/  FFMA R69, R10, R6, R69 ;  /* 0x000000060a457223 */ /* 0x000fe20000000045 */
[-C--:B------:R-:W-:Y:S01]  /*2260*/  FFMA R2, R35, R41.reuse, R2 ;  /* 0x0000002923027223 */ /* 0x080fe20000000002 */
[----:B------:R-:W-:Y:S01]  /*2270*/  FFMA R21, R32, R42, R21 ;  /* 0x0000002a20157223 */ /* 0x000fe20000000015 */
[-C--:B------:R-:W-:Y:S01]  /*2280*/  FFMA R101, R8, R6.reuse, R101 ;  /* 0x0000000608657223 */ /* 0x080fe20000000065 */
        /* <DEDUP_REMOVED lines=13> */
[----:B------:R-:W-:Y:S01]  /*2360*/  FFMA R0, R33, R43, R0 ;  /* 0x0000002b21007223 */ /* 0x000fe20000000000 */
        /* <DEDUP_REMOVED lines=10> */
[----:B------:R-:W-:Y:S01]  /*2410*/  FFMA R61, R111, R6, R61 ;  /* 0x000000066f3d7223 */ /* 0x000fe2000000003d */
[----:B------:R-:W-:Y:S01]  /*2420*/  FFMA R70, R27, R13, R2 ;  /* 0x0000000d1b467223 */ /* 0x000fe20000000002 */
[----:B------:R-:W-:Y:S01]  /*2430*/  FFMA R99, R24, R14, R21 ;  /* 0x0000000e18637223 */ /* 0x000fe20000000015 */
[C---:B0-----:R-:W-:Y:S01]  /*2440*/  FFMA R17, R36.reuse, R44, R17 ;  /* 0x0000002c24117223 */ /* 0x041fe20000000011 */
[----:B------:R-:W-:Y:S01]  /*2450*/  FFMA R20, R36, R45, R20 ;  /* 0x0000002d24147223 */ /* 0x000fe20000000014 */
[-C--:B------:R-:W-:Y:S01]  /*2460*/  FFMA R96, R24, R13.reuse, R119 ;  /* 0x0000000d18607223 */ /* 0x080fe20000000077 */
[-C--:B------:R-:W-:Y:S01]  /*2470*/  FFMA R16, R52, R13.reuse, R115 ;  /* 0x0000000d34107223 */ /* 0x080fe20000000073 */
[-C--:B------:R-:W-:Y:S01]  /*2480*/  FFMA R10, R53, R13.reuse, R10 ;  /* 0x0000000d350a7223 */ /* 0x080fe2000000000a */
[-C--:B------:R-:W-:Y:S01]  /*2490*/  FFMA R6, R54, R13.reuse, R117 ;  /* 0x0000000d36067223 */ /* 0x080fe20000000075 */
[----:B------:R-:W-:Y:S01]  /*24a0*/  FFMA R2, R55, R13, R4 ;  /* 0x0000000d37027223 */ /* 0x000fe20000000004 */
[-C--:B------:R-:W-:Y:S01]  /*24b0*/  FFMA R81, R26, R14.reuse, R73 ;  /* 0x0000000e1a517223 */ /* 0x080fe20000000049 */
[----:B------:R-:W-:Y:S01]  /*24c0*/  FFMA R21, R52, R14, R5 ;  /* 0x0000000e34157223 */ /* 0x000fe20000000005 */
[C---:B------:R-:W-:Y:S01]  /*24d0*/  FFMA R101, R36.reuse, R46, R101 ;  /* 0x0000002e24657223 */ /* 0x040fe20000000065 */
        /* <DEDUP_REMOVED lines=14> */
[C---:B-1----:R-:W-:Y:S01]  /*25c0*/  FFMA R15, R52.reuse, R56, R17 ;  /* 0x00000038340f7223 */ /* 0x042fe20000000011 */
[C---:B------:R-:W-:Y:S01]  /*25d0*/  FFMA R12, R52.reuse, R57, R20 ;  /* 0x00000039340c7223 */ /* 0x040fe20000000014 */
[C---:B------:R-:W-:Y:S01]  /*25e0*/  FFMA R17, R52.reuse, R58, R101 ;  /* 0x0000003a34117223 */ /* 0x040fe20000000065 */
[----:B------:R-:W-:-:S02]  /*25f0*/  FFMA R20, R52, R59, R106 ;  /* 0x0000003b34147223 */ /* 0x000fc4000000006a */
[----:B------:R-:W0:Y:S01]  /*2600*/  LDC R52, c[0x0][0x39c] ;  /* 0x0000e700ff347b82 */ /* 0x000e220000000800 */
[-C--:B------:R-:W-:Y:S01]  /*2610*/  FFMA R77, R32, R44.reuse, R77 ;  /* 0x0000002c204d7223 */ /* 0x080fe2000000004d */
[-C--:B------:R-:W-:Y:S01]  /*2620*/  FFMA R71, R34, R44.reuse, R71 ;  /* 0x0000002c22477223 */ /* 0x080fe20000000047 */
[C---:B------:R-:W-:Y:S02]  /*2630*/  FFMA R60, R35.reuse, R44, R60 ;  /* 0x0000002c233c7223 */ /* 0x040fe4000000003c */
[----:B------:R-:W-:Y:S01]  /*2640*/  FFMA R109, R24, R56, R77 ;  /* 0x00000038186d7223 */ /* 0x000fe2000000004d */
[----:B------:R-:W-:Y:S01]  /*2650*/  FFMA R77, R34, R46, R75 ;  /* 0x0000002e224d7223 */ /* 0x000fe2000000004b */
[----:B------:R-:W-:Y:S01]  /*2660*/  FFMA R75, R26, R56, R71 ;  /* 0x000000381a4b7223 */ /* 0x000fe20000000047 */
[C---:B------:R-:W-:Y:S01]  /*2670*/  FFMA R66, R35.reuse, R45, R66 ;  /* 0x0000002d23427223 */ /* 0x040fe20000000042 */
[CC--:B------:R-:W-:Y:S01]  /*2680*/  FFMA R71, R35.reuse, R46.reuse, R61 ;  /* 0x0000002e23477223 */ /* 0x0c0fe2000000003d */
[----:B------:R-:W-:Y:S01]  /*2690*/  FFMA R108, R35, R47, R108 ;  /* 0x0000002f236c7223 */ /* 0x000fe2000000006c */
[C---:B------:R-:W-:Y:S01]  /*26a0*/  FFMA R80, R32.reuse, R45, R80 ;  /* 0x0000002d20507223 */ /* 0x040fe20000000050 */
[C---:B------:R-:W-:Y:S01]  /*26b0*/  FFMA R83, R32.reuse, R46, R83 ;  /* 0x0000002e20537223 */ /* 0x040fe20000000053 */
[----:B------:R-:W-:Y:S01]  /*26c0*/  FFMA R82, R32, R47, R82 ;  /* 0x0000002f20527223 */ /* 0x000fe20000000052 */
[CC--:B------:R-:W-:Y:S01]  /*26d0*/  FFMA R65, R38.reuse, R44.reuse, R65 ;  /* 0x0000002c26417223 */ /* 0x0c0fe20000000041 */
[C---:B------:R-:W-:Y:S01]  /*26e0*/  FFMA R112, R33.reuse, R44, R112 ;  /* 0x0000002c21707223 */ /* 0x040fe20000000070 */
[C---:B------:R-:W-:Y:S01]  /*26f0*/  FFMA R114, R33.reuse, R45, R114 ;  /* 0x0000002d21727223 */ /* 0x040fe20000000072 */
[C---:B------:R-:W-:Y:S01]  /*2700*/  FFMA R85, R33.reuse, R46, R85 ;  /* 0x0000002e21557223 */ /* 0x040fe20000000055 */
[----:B------:R-:W-:Y:S01]  /*2710*/  FFMA R116, R33, R47, R116 ;  /* 0x0000002f21747223 */ /* 0x000fe20000000074 */
[C---:B------:R-:W-:Y:S01]  /*2720*/  FFMA R61, R27.reuse, R56, R60 ;  /* 0x000000381b3d7223 */ /* 0x040fe2000000003c */
[----:B------:R-:W-:Y:S01]  /*2730*/  FFMA R69, R38, R46, R69 ;  /* 0x0000002e26457223 */ /* 0x000fe20000000045 */
[C---:B------:R-:W-:Y:S01]  /*2740*/  FFMA R60, R27.reuse, R57, R66 ;  /* 0x000000391b3c7223 */ /* 0x040fe20000000042 */
[CC--:B------:R-:W-:Y:S01]  /*2750*/  FFMA R71, R27.reuse, R58.reuse, R71 ;  /* 0x0000003a1b477223 */ /* 0x0c0fe20000000047 */
[----:B------:R-:W-:Y:S01]  /*2760*/  FFMA R66, R27, R59, R108 ;  /* 0x0000003b1b427223 */ /* 0x000fe2000000006c */
[C---:B------:R-:W-:Y:S01]  /*2770*/  FFMA R120, R24.reuse, R57, R80 ;  /* 0x0000003918787223 */ /* 0x040fe20000000050 */
[C---:B------:R-:W-:Y:S01]  /*2780*/  FFMA R105, R24.reuse, R58, R83 ;  /* 0x0000003a18697223 */ /* 0x040fe20000000053 */
[----:B------:R-:W-:Y:S01]  /*2790*/  FFMA R118, R24, R59, R82 ;  /* 0x0000003b18767223 */ /* 0x000fe20000000052 */
[----:B------:R-:W-:Y:S01]  /*27a0*/  FFMA R74, R34, R45, R74 ;  /* 0x0000002d224a7223 */ /* 0x000fe2000000004a */
[----:B------:R-:W-:Y:S01]  /*27b0*/  FFMA R27, R54, R56, R65 ;  /* 0x00000038361b7223 */ /* 0x000fe20000000041 */
[----:B------:R-:W-:Y:S01]  /*27c0*/  FFMA R64, R39, R44, R64 ;  /* 0x0000002c27407223 */ /* 0x000fe20000000040 */
[C---:B------:R-:W-:Y:S01]  /*27d0*/  FFMA R83, R25.reuse, R56, R112 ;  /* 0x0000003819537223 */ /* 0x040fe20000000070 */
[C---:B------:R-:W-:Y:S01]  /*27e0*/  FFMA R80, R25.reuse, R57, R114 ;  /* 0x0000003919507223 */ /* 0x040fe20000000072 */
[C---:B------:R-:W-:Y:S01]  /*27f0*/  FFMA R85, R25.reuse, R58, R85 ;  /* 0x0000003a19557223 */ /* 0x040fe20000000055 */
[----:B------:R-:W-:Y:S01]  /*2800*/  FFMA R82, R25, R59, R116 ;  /* 0x0000003b19527223 */ /* 0x000fe20000000074 */
[----:B------:R-:W-:Y:S01]  /*2810*/  FFMA R110, R34, R47, R110 ;  /* 0x0000002f226e7223 */ /* 0x000fe2000000006e */
[----:B------:R-:W-:Y:S01]  /*2820*/  FFMA R18, R37, R44, R18 ;  /* 0x0000002c25127223 */ /* 0x000fe20000000012 */
[----:B------:R-:W-:Y:S01]  /*2830*/  FFMA R65, R54, R58, R69 ;  /* 0x0000003a36417223 */ /* 0x000fe20000000045 */
[-C--:B------:R-:W-:Y:S01]  /*2840*/  FFMA R68, R39, R45.reuse, R68 ;  /* 0x0000002d27447223 */ /* 0x080fe20000000044 */
[C---:B------:R-:W-:Y:S01]  /*2850*/  FFMA R102, R37.reuse, R45, R102 ;  /* 0x0000002d25667223 */ /* 0x040fe20000000066 */
[CC--:B------:R-:W-:Y:S01]  /*2860*/  FFMA R25, R37.reuse, R46.reuse, R23 ;  /* 0x0000002e25197223 */ /* 0x0c0fe20000000017 */
[----:B------:R-:W-:Y:S01]  /*2870*/  FFMA R104, R37, R47, R104 ;  /* 0x0000002f25687223 */ /* 0x000fe20000000068 */
[C---:B------:R-:W-:Y:S01]  /*2880*/  FFMA R22, R38.reuse, R45, R22 ;  /* 0x0000002d26167223 */ /* 0x040fe20000000016 */
[-C--:B------:R-:W-:Y:S01]  /*2890*/  FFMA R100, R38, R47.reuse, R100 ;  /* 0x0000002f26647223 */ /* 0x080fe20000000064 */
[C---:B------:R-:W-:Y:S01]  /*28a0*/  FFMA R69, R39.reuse, R46, R67 ;  /* 0x0000002e27457223 */ /* 0x040fe20000000043 */
[----:B------:R-:W-:Y:S01]  /*28b0*/  FFMA R98, R39, R47, R98 ;  /* 0x0000002f27627223 */ /* 0x000fe20000000062 */
[C---:B------:R-:W-:Y:S01]  /*28c0*/  FFMA R72, R26.reuse, R57, R74 ;  /* 0x000000391a487223 */ /* 0x040fe2000000004a */
[----:B------:R-:W-:Y:S01]  /*28d0*/  FFMA R67, R55, R56, R64 ;  /* 0x0000003837437223 */ /* 0x000fe20000000040 */
[C---:B------:R-:W-:Y:S01]  /*28e0*/  FFMA R77, R26.reuse, R58, R77 ;  /* 0x0000003a1a4d7223 */ /* 0x040fe2000000004d */
        /* <DEDUP_REMOVED lines=8> */
[----:B------:R-:W-:Y:S01]  /*2970*/  IADD3 R88, P2, PT, R88, 0x20, RZ ;  /* 0x0000002058587810 */ /* 0x000fe20007f5e0ff */
[C---:B------:R-:W-:Y:S01]  /*2980*/  FFMA R69, R55.reuse, R58, R69 ;  /* 0x0000003a37457223 */ /* 0x040fe20000000045 */
[----:B------:R-:W-:Y:S01]  /*2990*/  FFMA R68, R55, R59, R98 ;  /* 0x0000003b37447223 */ /* 0x000fe20000000062 */
[----:B0-----:R-:W-:Y:S10]  /*29a0*/  @P0 BRA `(.L_x_0) ;  /* 0x0000000000400947 */ /* 0x001ff40003800000 */
[----:B------:R-:W-:Y:S01]  /*29b0*/  ULEA UR6, UR5, UR7, 0xc ;  /* 0x0000000705067291 */ /* 0x000fe2000f8e60ff */
[----:B------:R-:W-:Y:S01]  /*29c0*/  SHF.L.U32 R33, R90, 0xb, RZ ;  /* 0x0000000b5a217819 */ /* 0x000fe200000006ff */
[----:B------:R-:W-:Y:S02]  /*29d0*/  ULEA UR7, UR5, UR9, 0xc ;  /* 0x0000000905077291 */ /* 0x000fe4000f8e60ff */
[----:B------:R-:W-:Y:S01]  /*29e0*/  ULOP3.LUT UR5, UR5, 0x1, URZ, 0x3c, !UPT ;  /* 0x0000000105057892 */ /* 0x000fe2000f8e3cff */
[----:B------:R-:W-:-:S03]  /*29f0*/  LOP3.LUT R92, R33, 0xffc, R92, 0xc8, !PT ;  /* 0x00000ffc215c7812 */ /* 0x000fc600078ec85c */
[----:B------:R-:W-:Y:S02]  /*2a00*/  LEA R53, R90, UR7, 0x4 ;  /* 0x000000075a357c11 */ /* 0x000fe4000f8e20ff */
[----:B-----5:R0:W-:Y:S04]  /*2a10*/  STS [R92+UR6], R28 ;  /* 0x0000001c5c007988 */ /* 0x0201e80008000806 */
[----:B------:R0:W-:Y:S04]  /*2a20*/  STS [R92+UR6+0x200], R29 ;  /* 0x0002001d5c007988 */ /* 0x0001e80008000806 */
[----:B------:R0:W-:Y:S04]  /*2a30*/  STS [R92+UR6+0x400], R30 ;  /* 0x0004001e5c007988 */ /* 0x0001e80008000806 */
[----:B------:R0:W-:Y:S04]  /*2a40*/  STS [R92+UR6+0x600], R31 ;  /* 0x0006001f5c007988 */ /* 0x0001e80008000806 */
[----:B------:R0:W-:Y:S01]  /*2a50*/  STS.128 [R53], R48 ;  /* 0x0000003035007388 */ /* 0x0001e20000000c00 */
[----:B------:R-:W-:Y:S06]  /*2a60*/  BAR.SYNC.DEFER_BLOCKING 0x0 ;  /* 0x0000000000007b1d */ /* 0x000fec0000010000 */
[----:B------:R0:W1:Y:S04]  /*2a70*/  LDS.128 R32, [R94+UR6] ;  /* 0x000000065e207984 */ /* 0x0000680008000c00 */
[----:B------:R0:W2:Y:S04]  /*2a80*/  LDS.128 R36, [R94+UR6+0x10] ;  /* 0x000010065e247984 */ /* 0x0000a80008000c00 */
[----:B------:R0:W3:Y:S04]  /*2a90*/  LDS.128 R40, [R95+UR7] ;  /* 0x000000075f287984 */ /* 0x0000e80008000c00 */
[----:B------:R0:W4:Y:S02]  /*2aa0*/  LDS.128 R44, [R95+UR7+0x10] ;  /* 0x000010075f2c7984 */ /* 0x0001240008000c00 */
.L_x_0:
[----:B------:R-:W-:Y:S02]  /*2ab0*/  IADD3.X R93, PT, PT, RZ, R93, RZ, P2, !PT ;  /* 0x0000005dff5d7210 */ /* 0x000fe400017fe4ff */
[----:B------:R-:W-:Y:S01]  /*2ac0*/  LEA R91, R52, R91, 0x3 ;  /* 0x0000005b345b7211 */ /* 0x000fe200078e18ff */
[----:B------:R-:W-:Y:S06]  /*2ad0*/  @!P1 BRA `(.L_x_1) ;  /* 0xffffffd800c49947 */ /* 0x000fec000383ffff */
[----:B------:R-:W1:Y:S01]  /*2ae0*/  S2UR UR4, SR_CTAID.Y ;  /* 0x00000000000479c3 */ /* 0x000e620000002600 */
[----:B---3--:R-:W3:Y:S01]  /*2af0*/  S2R R41, SR_CTAID.X ;  /* 0x0000000000297919 */ /* 0x008ee20000002500 */
[----:B0----5:R-:W-:Y:S01]  /*2b00*/  SHF.R.U32.HI R29, RZ, 0x1, R90 ;  /* 0x00000001ff1d7819 */ /* 0x021fe2000001165a */
[----:B------:R-:W0:Y:S01]  /*2b10*/  LDCU UR6, c[0x0][0x3a4] ;  /* 0x00007480ff0677ac */ /* 0x000e220008000800 */
[----:B------:R-:W-:Y:S02]  /*2b20*/  SHF.L.U32 R90, R90, 0x3, RZ ;  /* 0x000000035a5a7819 */ /* 0x000fe400000006ff */
[----:B------:R-:W-:Y:S01]  /*2b30*/  LOP3.LUT R29, R29, 0x1f8, RZ, 0xc0, !PT ;  /* 0x000001f81d1d7812 */ /* 0x000fe200078ec0ff */
[----:B------:R-:W0:Y:S01]  /*2b40*/  LDCU UR7, c[0x0][0x3a8] ;  /* 0x00007500ff0777ac */ /* 0x000e220008000800 */
[----:B------:R-:W-:-:S05]  /*2b50*/  LOP3.LUT R90, R90, 0x78, RZ, 0xc0, !PT ;  /* 0x000000785a5a7812 */ /* 0x000fca00078ec0ff */
[----:B--2---:R-:W-:Y:S02]  /*2b60*/  IMAD R37, R29, R52, R90 ;  /* 0x000000341d257224 */ /* 0x004fe400078e025a */
[----:B-1----:R-:W-:Y:S01]  /*2b70*/  IMAD R28, R52, UR4, RZ ;  /* 0x00000004341c7c24 */ /* 0x002fe2000f8e02ff */
[----:B------:R-:W4:Y:S04]  /*2b80*/  LDCU.64 UR4, c[0x0][0x390] ;  /* 0x00007200ff0477ac */ /* 0x000f280008000a00 */
[----:B------:R-:W-:-:S04]  /*2b90*/  SHF.L.U32 R28, R28, 0x7, RZ ;  /* 0x000000071c1c7819 */ /* 0x000fc800000006ff */
[----:B---3--:R-:W-:-:S04]  /*2ba0*/  LEA R41, P0, R41, R28, 0x7 ;  /* 0x0000001c29297211 */ /* 0x008fc800078038ff */
[----:B------:R-:W-:Y:S02]  /*2bb0*/  LEA.HI.X.SX32 R40, R28, RZ, 0x1, P0 ;  /* 0x000000ff1c287211 */ /* 0x000fe400000f0eff */
[----:B------:R-:W-:-:S04]  /*2bc0*/  IADD3 R28, P0, PT, R37, R41, RZ ;  /* 0x00000029251c7210 */ /* 0x000fc80007f1e0ff */
[----:B------:R-:W-:Y:S02]  /*2bd0*/  LEA.HI.X.SX32 R29, R37, R40, 0x1, P0 ;  /* 0x00000028251d7211 */ /* 0x000fe400000f0eff */
[----:B----4-:R-:W-:-:S04]  /*2be0*/  LEA R44, P0, R28, UR4, 0x2 ;  /* 0x000000041c2c7c11 */ /* 0x010fc8000f8010ff */
[----:B------:R-:W-:-:S05]  /*2bf0*/  LEA.HI.X R45, R28, UR5, R29, 0x2, P0 ;  /* 0x000000051c2d7c11 */ /* 0x000fca00080f141d */
[----:B------:R-:W2:Y:S04]  /*2c00*/  LDG.E.128 R32, desc[UR10][R44.64] ;  /* 0x0000000a2c207981 */ /* 0x000ea8000c1e1d00 */
[----:B------:R-:W3:Y:S01]  /*2c10*/  LDG.E.128 R28, desc[UR10][R44.64+0x10] ;  /* 0x0000100a2c1c7981 */ /* 0x000ee2000c1e1d00 */
[----:B------:R-:W-:Y:S01]  /*2c20*/  IADD3 R49, PT, PT, R37, R52, RZ ;  /* 0x0000003425317210 */ /* 0x000fe20007ffe0ff */
[----:B0-----:R-:W-:Y:S01]  /*2c30*/  FMUL R97, R97, UR6 ;  /* 0x0000000661617c20 */ /* 0x001fe20008400000 */
[----:B------:R-:W-:Y:S01]  /*2c40*/  FMUL R96, R96, UR6 ;  /* 0x0000000660607c20 */ /* 0x000fe20008400000 */
[----:B------:R-:W-:Y:S01]  /*2c50*/  FMUL R99, R99, UR6 ;  /* 0x0000000663637c20 */ /* 0x000fe20008400000 */
[----:B------:R-:W-:Y:S01]  /*2c60*/  IADD3 R36, P0, PT, R49, R41, RZ ;  /* 0x0000002931247210 */ /* 0x000fe20007f1e0ff */
[----:B------:R-:W-:Y:S01]  /*2c70*/  FMUL R122, R122, UR6 ;  /* 0x000000067a7a7c20 */ /* 0x000fe20008400000 */
[----:B------:R-:W-:Y:S01]  /*2c80*/  FMUL R109, R109, UR6 ;  /* 0x000000066d6d7c20 */ /* 0x000fe20008400000 */
[----:B------:R-:W-:Y:S01]  /*2c90*/  FMUL R120, R120, UR6 ;  /* 0x0000000678787c20 */ /* 0x000fe20008400000 */
[----:B------:R-:W-:Y:S01]  /*2ca0*/  LEA.HI.X.SX32 R37, R49, R40, 0x1, P0 ;  /* 0x0000002831257211 */ /* 0x000fe200000f0eff */
[----:B------:R-:W-:Y:S01]  /*2cb0*/  FMUL R105, R105, UR6 ;  /* 0x0000000669697c20 */ /* 0x000fe20008400000 */
[----:B------:R-:W-:Y:S01]  /*2cc0*/  FMUL R118, R118, UR6 ;  /* 0x0000000676767c20 */ /* 0x000fe20008400000 */
[----:B------:R-:W-:-:S04]  /*2cd0*/  LEA R42, P0, R36, UR4, 0x2 ;  /* 0x00000004242a7c11 */ /* 0x000fc8000f8010ff */
[----:B------:R-:W-:Y:S01]  /*2ce0*/  LEA.HI.X R43, R36, UR5, R37, 0x2, P0 ;  /* 0x00000005242b7c11 */ /* 0x000fe200080f1425 */
[----:B--2---:R-:W-:Y:S01]  /*2cf0*/  FFMA R32, R32, UR7, R97 ;  /* 0x0000000720207c23 */ /* 0x004fe20008000061 */
[----:B------:R-:W-:Y:S01]  /*2d00*/  FFMA R33, R33, UR7, R96 ;  /* 0x0000000721217c23 */ /* 0x000fe20008000060 */
[----:B------:R-:W-:Y:S01]  /*2d10*/  FFMA R34, R34, UR7, R99 ;  /* 0x0000000722227c23 */ /* 0x000fe20008000063 */
[----:B------:R-:W-:Y:S01]  /*2d20*/  FFMA R35, R35, UR7, R122 ;  /* 0x0000000723237c23 */ /* 0x000fe2000800007a */
[----:B---3--:R-:W-:Y:S01]  /*2d30*/  FFMA R28, R28, UR7, R109 ;  /* 0x000000071c1c7c23 */ /* 0x008fe2000800006d */
[----:B------:R-:W-:Y:S01]  /*2d40*/  FFMA R29, R29, UR7, R120 ;  /* 0x000000071d1d7c23 */ /* 0x000fe20008000078 */
[----:B------:R-:W-:Y:S01]  /*2d50*/  FFMA R30, R30, UR7, R105 ;  /* 0x000000071e1e7c23 */ /* 0x000fe20008000069 */
[----:B------:R-:W-:Y:S01]  /*2d60*/  FFMA R31, R31, UR7, R118 ;  /* 0x000000071f1f7c23 */ /* 0x000fe20008000076 */
[----:B------:R-:W-:Y:S04]  /*2d70*/  STG.E.128 desc[UR10][R44.64], R32 ;  /* 0x000000202c007986 */ /* 0x000fe8000c101d0a */
[----:B------:R0:W-:Y:S04]  /*2d80*/  STG.E.128 desc[UR10][R44.64+0x10], R28 ;  /* 0x0000101c2c007986 */ /* 0x0001e8000c101d0a */
[----:B------:R-:W2:Y:S01]  /*2d90*/  LDG.E.128 R36, desc[UR10][R42.64] ;  /* 0x0000000a2a247981 */ /* 0x000ea2000c1e1d00 */
[----:B------:R-:W-:Y:S01]  /*2da0*/  IADD3 R51, PT, PT, R49, 0x4, RZ ;  /* 0x0000000431337810 */ /* 0x000fe20007ffe0ff */
[----:B------:R-:W-:Y:S01]  /*2db0*/  FMUL R87, R87, UR6 ;  /* 0x0000000657577c20 */ /* 0x000fe20008400000 */
[----:B------:R-:W-:Y:S01]  /*2dc0*/  FMUL R84, R84, UR6 ;  /* 0x0000000654547c20 */ /* 0x000fe20008400000 */
[----:B------:R-:W-:Y:S01]  /*2dd0*/  FMUL R89, R89, UR6 ;  /* 0x0000000659597c20 */ /* 0x000fe20008400000 */
[----:B------:R-:W-:Y:S01]  /*2de0*/  IADD3 R47, P0, PT, R51, R41, RZ ;  /* 0x00000029332f7210 */ /* 0x000fe20007f1e0ff */
[----:B------:R-:W-:-:S03]  /*2df0*/  FMUL R86, R86, UR6 ;  /* 0x0000000656567c20 */ /* 0x000fc60008400000 */
[----:B------:R-:W-:Y:S02]  /*2e00*/  LEA.HI.X.SX32 R48, R51, R40, 0x1, P0 ;  /* 0x0000002833307211 */ /* 0x000fe400000f0eff */
[----:B------:R-:W-:-:S04]  /*2e10*/  LEA R46, P0, R47, UR4, 0x2 ;  /* 0x000000042f2e7c11 */ /* 0x000fc8000f8010ff */
[----:B------:R-:W-:Y:S01]  /*2e20*/  LEA.HI.X R47, R47, UR5, R48, 0x2, P0 ;  /* 0x000000052f2f7c11 */ /* 0x000fe200080f1430 */
[----:B--2---:R-:W-:Y:S01]  /*2e30*/  FFMA R36, R36, UR7, R87 ;  /* 0x0000000724247c23 */ /* 0x004fe20008000057 */
[----:B------:R-:W-:Y:S01]  /*2e40*/  FFMA R37, R37, UR7, R84 ;  /* 0x0000000725257c23 */ /* 0x000fe20008000054 */
[----:B------:R-:W-:Y:S01]  /*2e50*/  FFMA R38, R38, UR7, R89 ;  /* 0x0000000726267c23 */ /* 0x000fe20008000059 */
[----:B------:R-:W-:-:S05]  /*2e60*/  FFMA R39, R39, UR7, R86 ;  /* 0x0000000727277c23 */ /* 0x000fca0008000056 */
[----:B------:R1:W-:Y:S04]  /*2e70*/  STG.E.128 desc[UR10][R42.64], R36 ;  /* 0x000000242a007986 */ /* 0x0003e8000c101d0a */
[----:B0-----:R-:W2:Y:S01]  /*2e80*/  LDG.E.128 R28, desc[UR10][R46.64] ;  /* 0x0000000a2e1c7981 */ /* 0x001ea2000c1e1d00 */
[----:B------:R-:W-:Y:S01]  /*2e90*/  IADD3 R49, PT, PT, R49, R52, RZ ;  /* 0x0000003431317210 */ /* 0x000fe20007ffe0ff */
        /* <DEDUP_REMOVED lines=13> */
[----:B------:R-:W2:Y:S01]  /*2f70*/  LDG.E.128 R32, desc[UR10][R44.64] ;  /* 0x0000000a2c207981 */ /* 0x000ea2000c1e1d00 */
[----:B------:R-:W-:Y:S01]  /*2f80*/  IADD3 R51, PT, PT, R51, R52, RZ ;  /* 0x0000003433337210 */ /* 0x000fe20007ffe0ff */
[----:B------:R-:W-:Y:S01]  /*2f90*/  FMUL R79, R79, UR6 ;  /* 0x000000064f4f7c20 */ /* 0x000fe20008400000 */
[----:B------:R-:W-:Y:S01]  /*2fa0*/  FMUL R76, R76, UR6 ;  /* 0x000000064c4c7c20 */ /* 0x000fe20008400000 */
[----:B------:R-:W-:Y:S01]  /*2fb0*/  FMUL R81, R81, UR6 ;  /* 0x0000000651517c20 */ /* 0x000fe20008400000 */
[----:B-1----:R-:W-:Y:S01]  /*2fc0*/  IADD3 R37, P0, PT, R51, R41, RZ ;  /* 0x0000002933257210 */ /* 0x002fe20007f1e0ff */
        /* <DEDUP_REMOVED lines=24> */
[----:B-1----:R-:W2:Y:S01]  /*3150*/  LDG.E.128 R32, desc[UR10][R38.64] ;  /* 0x0000000a26207981 */ /* 0x002ea2000c1e1d00 */
        /* <DEDUP_REMOVED lines=73> */
[----:B------:R-:W-:Y:S04]  /*35f0*/  STG.E.128 desc[UR10][R42.64], R32 ;  /* 0x000000202a007986 */ /* 0x000fe8000c101d0a */
[----:B------:R-:W0:Y:S01]  /*3600*/  LDG.E.128 R12, desc[UR10][R16.64] ;  /* 0x0000000a100c7981 */ /* 0x000e22000c1e1d00 */
        /* <DEDUP_REMOVED lines=9> */
[----:B0-----:R-:W-:Y:S01]  /*36a0*/  FFMA R28, R12, UR7, R23 ;  /* 0x000000070c1c7c23 */ /* 0x001fe20008000017 */
        /* <DEDUP_REMOVED lines=49> */
[----:B0-----:R-:W2:Y:S01]  /*39c0*/  LDG.E.128 R16, desc[UR10][R8.64] ;  /* 0x0000000a08107981 */ /* 0x001ea2000c1e1d00 */
[----:B------:R-:W-:Y:S01]  /*39d0*/  FMUL R67, R67, UR6 ;  /* 0x0000000643437c20 */ /* 0x000fe20008400000 */
[----:B------:R-:W-:Y:S01]  /*39e0*/  FMUL R64, R64, UR6 ;  /* 0x0000000640407c20 */ /* 0x000fe20008400000 */
[----:B------:R-:W-:Y:S01]  /*39f0*/  FMUL R69, R69, UR6 ;  /* 0x0000000645457c20 */ /* 0x000fe20008400000 */
[----:B------:R-:W-:Y:S01]  /*3a00*/  FMUL R68, R68, UR6 ;  /* 0x0000000644447c20 */ /* 0x000fe20008400000 */
[----:B--2---:R-:W-:Y:S01]  /*3a10*/  FFMA R16, R16, UR7, R67 ;  /* 0x0000000710107c23 */ /* 0x004fe20008000043 */
[----:B------:R-:W-:Y:S01]  /*3a20*/  FFMA R17, R17, UR7, R64 ;  /* 0x0000000711117c23 */ /* 0x000fe20008000040 */
[----:B------:R-:W-:Y:S01]  /*3a30*/  FFMA R18, R18, UR7, R69 ;  /* 0x0000000712127c23 */ /* 0x000fe20008000045 */
[----:B------:R-:W-:-:S05]  /*3a40*/  FFMA R19, R19, UR7, R68 ;  /* 0x0000000713137c23 */ /* 0x000fca0008000044 */
[----:B------:R-:W-:Y:S01]  /*3a50*/  STG.E.128 desc[UR10][R8.64], R16 ;  /* 0x0000001008007986 */ /* 0x000fe2000c101d0a */
[----:B------:R-:W-:Y:S05]  /*3a60*/  EXIT ;  /* 0x000000000000794d */ /* 0x000fea0003800000 */
.L_x_2:
[----:B------:R-:W-:-:S00]  /*3a70*/  BRA `(.L_x_2) ;  /* 0xfffffffc00fc7947 */ /* 0x000fc0000383ffff */
[----:B------:R-:W-:-:S00]  /*3a80*/  NOP ;  /* 0x0000000000007918 */ /* 0x000fc00000000000 */
[----:B------:R-:W-:-:S00]  /*3a90*/  NOP ;  /* 0x0000000000007918 */ /* 0x000fc00000000000 */
[----:B------:R-:W-:-:S00]  /*3aa0*/  NOP ;  /* 0x0000000000007918 */ /* 0x000fc00000000000 */
[----:B------:R-:W-:-:S00]  /*3ab0*/  NOP ;  /* 0x0000000000007918 */ /* 0x000fc00000000000 */
[----:B------:R-:W-:-:S00]  /*3ac0*/  NOP ;  /* 0x0000000000007918 */ /* 0x000fc00000000000 */
[----:B------:R-:W-:-:S00]  /*3ad0*/  NOP ;  /* 0x0000000000007918 */ /* 0x000fc00000000000 */
[----:B------:R-:W-:-:S00]  /*3ae0*/  NOP ;  /* 0x0000000000007918 */ /* 0x000fc00000000000 */
[----:B------:R-:W-:-:S00]  /*3af0*/  NOP ;  /* 0x0000000000007918 */ /* 0x000fc00000000000 */
.L_x_3:


//--------------------- .nv.shared._Z15sgemm_kernel_v4ILi128ELi128ELi8ELi8ELi8EEvPfS0_S0_iiiff --------------------------
	.section	.nv.shared._Z15sgemm_kernel_v4ILi128ELi128ELi8ELi8ELi8EEvPfS0_S0_iiiff,"aw",@nobits
	.sectionflags	@""
	.align	4
.nv.shared._Z15sgemm_kernel_v4ILi128ELi128ELi8ELi8ELi8EEvPfS0_S0_iiiff:
	.zero		17408


//--------------------- .nv.shared.reserved.0     --------------------------
	.section	.nv.shared.reserved.0,"aw",@nobits
	.weak		__nv_reservedSMEM_offset_0_alias
	.size		__nv_reservedSMEM_offset_0_alias, 0, 64
	.other		__nv_reservedSMEM_offset_0_alias,@"STO_CUDA_RESERVED_SHARED STV_DEFAULT"
__nv_reservedSMEM_offset_0_alias:
	.zero		0
	.zero		64


//--------------------- .nv.constant0._Z15sgemm_kernel_v4ILi128ELi128ELi8ELi8ELi8EEvPfS0_S0_iiiff --------------------------
	.section	.nv.constant0._Z15sgemm_kernel_v4ILi128ELi128ELi8ELi8ELi8EEvPfS0_S0_iiiff,"a",@progbits
	.sectionflags	@""
	.align	4
.nv.constant0._Z15sgemm_kernel_v4ILi128ELi128ELi8ELi8ELi8EEvPfS0_S0_iiiff:
	.zero		940


//--------------------- SYMBOLS --------------------------

	.type		.nv.reservedSmem.offset0,@object
	.size		.nv.reservedSmem.offset0,0x4
	.type		.nv.reservedSmem.cap,@object
	.size		.nv.reservedSmem.cap,0x4
